// auto-generated by cutlass_sweep.gemm — config: {"arch": "sm_100", "cluster_m": 1, "cluster_n": 1, "dtype": "fp32", "dtype_b": "fp32", "layout": "tn", "stages": 0, "tile_k": 128, "tile_m": 128, "tile_n": 64}
#include "cutlass/cutlass.h"
#include "cutlass/gemm/collective/collective_builder.hpp"
#include "cutlass/gemm/device/gemm_universal_adapter.h"
#include "cutlass/gemm/kernel/gemm_universal.hpp"
#include "cutlass/epilogue/collective/collective_builder.hpp"

using ElemA = float;
using ElemB = float;
using ElemCD = float;
using Acc  = float;
using TileShape    = cute::Shape<cute::_128, cute::_64, cute::_128>;
using ClusterShape = cute::Shape<cute::_1, cute::_1, cute::_1>;

using CollectiveEpilogue = typename cutlass::epilogue::collective::CollectiveBuilder<
    cutlass::arch::Sm100, cutlass::arch::OpClassTensorOp,
    TileShape, ClusterShape,
    cutlass::epilogue::collective::EpilogueTileAuto,
    Acc, Acc,
    ElemCD, cutlass::layout::RowMajor, 128 / cutlass::sizeof_bits<ElemCD>::value,
    ElemCD, cutlass::layout::RowMajor, 128 / cutlass::sizeof_bits<ElemCD>::value,
    cutlass::epilogue::collective::EpilogueScheduleAuto
  >::CollectiveOp;

using CollectiveMainloop = typename cutlass::gemm::collective::CollectiveBuilder<
    cutlass::arch::Sm100, cutlass::arch::OpClassTensorOp,
    ElemA, cutlass::layout::ColumnMajor, 128 / cutlass::sizeof_bits<ElemA>::value,
    ElemB, cutlass::layout::RowMajor, 128 / cutlass::sizeof_bits<ElemB>::value,
    Acc,
    TileShape, ClusterShape,
    cutlass::gemm::collective::StageCountAutoCarveout<static_cast<int>(sizeof(typename CollectiveEpilogue::SharedStorage))>,
    cutlass::gemm::collective::KernelScheduleAuto
  >::CollectiveOp;

using GemmKernel = cutlass::gemm::kernel::GemmUniversal<
    cute::Shape<int,int,int,int>,
    CollectiveMainloop,
    CollectiveEpilogue
>;
using Gemm = cutlass::gemm::device::GemmUniversalAdapter<GemmKernel>;

// Force the device kernel symbol into the cubin without needing a host main.
auto* _anchor = &cutlass::device_kernel<GemmKernel>;


// ===== COMPILED SASS (sm_100a) =====

	.target	sm_100a

	.elftype	@"ET_EXEC"


//--------------------- .note.nv.tkinfo           --------------------------
	.section	.note.nv.tkinfo,"",@"SHT_NOTE"
	.sectionflags	@"SHF_NOTE_NV_TKINFO"
	.tkinfo
        /*0018*/ 	.word	0x00000002
        /*0030*/ 	.string	""
        /*0030*/ 	.string	"ptxas"
        /*0030*/ 	.string	"Cuda compilation tools, release 13.0, V13.0.88"
        /*0030*/ 	.string	"Build cuda_13.0.r13.0/compiler.36424714_0"
        /*0030*/ 	.string	"-arch sm_100a -m 64 "



//--------------------- .note.nv.cuinfo           --------------------------
	.section	.note.nv.cuinfo,"",@"SHT_NOTE"
	.sectionflags	@"SHF_NOTE_NV_CUINFO"
        /*0018*/ 	.short	0x0002
        /*001a*/ 	.short	0x0064
        /*001c*/ 	.short	0x0082
	.zero		2


//--------------------- .nv.info                  --------------------------
	.section	.nv.info,"",@"SHT_CUDA_INFO"
	.align	4


	//----- nvinfo : EIATTR_REGCOUNT
	.align		4
        /*0000*/ 	.byte	0x04, 0x2f
        /*0002*/ 	.short	(.L_19 - .L_18)
	.align		4
.L_18:
        /*0004*/ 	.word	index@(_ZN7cutlass13device_kernelINS_4gemm6kernel13GemmUniversalIN4cute5tupleIJiiiiEEENS1_10collective13CollectiveMmaINS1_35MainloopSm100TmaUmmaWarpSpecializedILi2ELi2ELi4ENS5_IJNS4_1CILi1EEESB_SB_EEEEENS5_IJNSA_ILi128EEENSA_ILi64EEESE_EEEfNS5_IJSB_llEEEfSH_NS4_8TiledMMAINS4_8MMA_AtomIJNS4_17SM100_MMA_TF32_SSINS_10tfloat32_tESL_fLi128ELi64ELNS4_4UMMA5MajorE1ELSN_1ELNSM_7ScaleInE0ELSO_0EEEEEENS4_6LayoutISC_NS5_IJNSA_ILi0EEESS_SS_EEEEENS5_IJNS4_10UnderscoreESV_SV_EEEEENS4_13SM90_TMA_LOADENS4_14ComposedLayoutINS4_7SwizzleILi2ELi5ELi2EEENS4_18smem_ptr_flag_bitsILi32EEENSR_INS5_IJNSA_ILi32EEENSA_ILi4EEEEEENS5_IJSB_S14_EEEEEEEvNS4_8identityESY_S19_vS1A_EENS_8epilogue10collective18CollectiveEpilogueINS1C_23Sm100TmaWarpSpecializedILi4ELi2ELi16ELb1ELb0EEEJSG_NS5_IJNSR_ISE_SB_EENSR_INSA_ILi16EEESB_EEEEEfNS5_IJlSB_lEEEfS1L_NS1C_6fusion15FusionCallbacksIS1G_NS1M_17LinearCombinationIffffLNS_15FloatRoundStyleE2EEESG_S1K_JEEENS4_5SM1004TMEM4LOAD26SM100_TMEM_LOAD_32dp32b16xESY_NSZ_INS10_ILi2ELi4ELi3EEES13_NSR_INS5_IJNSA_ILi8EEES1I_EEENS5_IJS1I_SB_EEEEEEENS4_39AutoVectorizingCopyWithAssumedAlignmentILi128EEENS4_14SM90_TMA_STOREES21_S23_S23_EEEvvEEEEvNT_6ParamsE)
        /*0008*/ 	.word	0x0000005a


	//----- nvinfo : EIATTR_FRAME_SIZE
	.align		4
.L_19:
        /*000c*/ 	.byte	0x04, 0x11
        /*000e*/ 	.short	(.L_21 - .L_20)
	.align		4
.L_20:
        /*0010*/ 	.word	index@($__internal_2_$__cuda_sm10x_tcgen05_guardrail_trap_unallocated_columns_being_dealloced)
        /*0014*/ 	.word	0x00000000


	//----- nvinfo : EIATTR_FRAME_SIZE
	.align		4
.L_21:
        /*0018*/ 	.byte	0x04, 0x11
        /*001a*/ 	.short	(.L_23 - .L_22)
	.align		4
.L_22:
        /*001c*/ 	.word	index@($__internal_1_$__cuda_sm10x_tcgen05_guardrail_trap_phase_invalid_during_alloc)
        /*0020*/ 	.word	0x00000000


	//----- nvinfo : EIATTR_FRAME_SIZE
	.align		4
.L_23:
        /*0024*/ 	.byte	0x04, 0x11
        /*0026*/ 	.short	(.L_25 - .L_24)
	.align		4
.L_24:
        /*0028*/ 	.word	index@($__internal_0_$__cuda_sm10x_tcgen05_guardrail_trap_col_being_dealloced_not_returned_by_alloc)
        /*002c*/ 	.word	0x00000000


	//----- nvinfo : EIATTR_FRAME_SIZE
	.align		4
.L_25:
        /*0030*/ 	.byte	0x04, 0x11
        /*0032*/ 	.short	(.L_27 - .L_26)
	.align		4
.L_26:
        /*0034*/ 	.word	index@(_ZN7cutlass13device_kernelINS_4gemm6kernel13GemmUniversalIN4cute5tupleIJiiiiEEENS1_10collective13CollectiveMmaINS1_35MainloopSm100TmaUmmaWarpSpecializedILi2ELi2ELi4ENS5_IJNS4_1CILi1EEESB_SB_EEEEENS5_IJNSA_ILi128EEENSA_ILi64EEESE_EEEfNS5_IJSB_llEEEfSH_NS4_8TiledMMAINS4_8MMA_AtomIJNS4_17SM100_MMA_TF32_SSINS_10tfloat32_tESL_fLi128ELi64ELNS4_4UMMA5MajorE1ELSN_1ELNSM_7ScaleInE0ELSO_0EEEEEENS4_6LayoutISC_NS5_IJNSA_ILi0EEESS_SS_EEEEENS5_IJNS4_10UnderscoreESV_SV_EEEEENS4_13SM90_TMA_LOADENS4_14ComposedLayoutINS4_7SwizzleILi2ELi5ELi2EEENS4_18smem_ptr_flag_bitsILi32EEENSR_INS5_IJNSA_ILi32EEENSA_ILi4EEEEEENS5_IJSB_S14_EEEEEEEvNS4_8identityESY_S19_vS1A_EENS_8epilogue10collective18CollectiveEpilogueINS1C_23Sm100TmaWarpSpecializedILi4ELi2ELi16ELb1ELb0EEEJSG_NS5_IJNSR_ISE_SB_EENSR_INSA_ILi16EEESB_EEEEEfNS5_IJlSB_lEEEfS1L_NS1C_6fusion15FusionCallbacksIS1G_NS1M_17LinearCombinationIffffLNS_15FloatRoundStyleE2EEESG_S1K_JEEENS4_5SM1004TMEM4LOAD26SM100_TMEM_LOAD_32dp32b16xESY_NSZ_INS10_ILi2ELi4ELi3EEES13_NSR_INS5_IJNSA_ILi8EEES1I_EEENS5_IJS1I_SB_EEEEEEENS4_39AutoVectorizingCopyWithAssumedAlignmentILi128EEENS4_14SM90_TMA_STOREES21_S23_S23_EEEvvEEEEvNT_6ParamsE)
        /*0038*/ 	.word	0x00000000


	//----- nvinfo : EIATTR_MIN_STACK_SIZE
	.align		4
.L_27:
        /*003c*/ 	.byte	0x04, 0x12
        /*003e*/ 	.short	(.L_29 - .L_28)
	.align		4
.L_28:
        /*0040*/ 	.word	index@(_ZN7cutlass13device_kernelINS_4gemm6kernel13GemmUniversalIN4cute5tupleIJiiiiEEENS1_10collective13CollectiveMmaINS1_35MainloopSm100TmaUmmaWarpSpecializedILi2ELi2ELi4ENS5_IJNS4_1CILi1EEESB_SB_EEEEENS5_IJNSA_ILi128EEENSA_ILi64EEESE_EEEfNS5_IJSB_llEEEfSH_NS4_8TiledMMAINS4_8MMA_AtomIJNS4_17SM100_MMA_TF32_SSINS_10tfloat32_tESL_fLi128ELi64ELNS4_4UMMA5MajorE1ELSN_1ELNSM_7ScaleInE0ELSO_0EEEEEENS4_6LayoutISC_NS5_IJNSA_ILi0EEESS_SS_EEEEENS5_IJNS4_10UnderscoreESV_SV_EEEEENS4_13SM90_TMA_LOADENS4_14ComposedLayoutINS4_7SwizzleILi2ELi5ELi2EEENS4_18smem_ptr_flag_bitsILi32EEENSR_INS5_IJNSA_ILi32EEENSA_ILi4EEEEEENS5_IJSB_S14_EEEEEEEvNS4_8identityESY_S19_vS1A_EENS_8epilogue10collective18CollectiveEpilogueINS1C_23Sm100TmaWarpSpecializedILi4ELi2ELi16ELb1ELb0EEEJSG_NS5_IJNSR_ISE_SB_EENSR_INSA_ILi16EEESB_EEEEEfNS5_IJlSB_lEEEfS1L_NS1C_6fusion15FusionCallbacksIS1G_NS1M_17LinearCombinationIffffLNS_15FloatRoundStyleE2EEESG_S1K_JEEENS4_5SM1004TMEM4LOAD26SM100_TMEM_LOAD_32dp32b16xESY_NSZ_INS10_ILi2ELi4ELi3EEES13_NSR_INS5_IJNSA_ILi8EEES1I_EEENS5_IJS1I_SB_EEEEEEENS4_39AutoVectorizingCopyWithAssumedAlignmentILi128EEENS4_14SM90_TMA_STOREES21_S23_S23_EEEvvEEEEvNT_6ParamsE)
        /*0044*/ 	.word	0x00000000
.L_29:


//--------------------- .nv.compat                --------------------------
	.section	.nv.compat,"",@"SHT_CUDA_COMPAT_INFO"
	.align	4
        /*0000*/ 	.byte	0x02, 0x09, 0x01, 0x00, 0x02, 0x02, 0x02, 0x00, 0x02, 0x05, 0x05, 0x00, 0x03, 0x07, 0x01, 0x01
        /*0010*/ 	.byte	0x02, 0x03, 0x01, 0x00, 0x02, 0x06, 0x01, 0x00, 0x04, 0x0b, 0x08, 0x00, 0x09, 0x00, 0x00, 0x00
        /*0020*/ 	.byte	0x00, 0x00, 0x00, 0x00


//--------------------- .nv.info._ZN7cutlass13device_kernelINS_4gemm6kernel13GemmUniversalIN4cute5tupleIJiiiiEEENS1_10collective13CollectiveMmaINS1_35MainloopSm100TmaUmmaWarpSpecializedILi2ELi2ELi4ENS5_IJNS4_1CILi1EEESB_SB_EEEEENS5_IJNSA_ILi128EEENSA_ILi64EEESE_EEEfNS5_IJSB_llEEEfSH_NS4_8TiledMMAINS4_8MMA_AtomIJNS4_17SM100_MMA_TF32_SSINS_10tfloat32_tESL_fLi128ELi64ELNS4_4UMMA5MajorE1ELSN_1ELNSM_7ScaleInE0ELSO_0EEEEEENS4_6LayoutISC_NS5_IJNSA_ILi0EEESS_SS_EEEEENS5_IJNS4_10UnderscoreESV_SV_EEEEENS4_13SM90_TMA_LOADENS4_14ComposedLayoutINS4_7SwizzleILi2ELi5ELi2EEENS4_18smem_ptr_flag_bitsILi32EEENSR_INS5_IJNSA_ILi32EEENSA_ILi4EEEEEENS5_IJSB_S14_EEEEEEEvNS4_8identityESY_S19_vS1A_EENS_8epilogue10collective18CollectiveEpilogueINS1C_23Sm100TmaWarpSpecializedILi4ELi2ELi16ELb1ELb0EEEJSG_NS5_IJNSR_ISE_SB_EENSR_INSA_ILi16EEESB_EEEEEfNS5_IJlSB_lEEEfS1L_NS1C_6fusion15FusionCallbacksIS1G_NS1M_17LinearCombinationIffffLNS_15FloatRoundStyleE2EEESG_S1K_JEEENS4_5SM1004TMEM4LOAD26SM100_TMEM_LOAD_32dp32b16xESY_NSZ_INS10_ILi2ELi4ELi3EEES13_NSR_INS5_IJNSA_ILi8EEES1I_EEENS5_IJS1I_SB_EEEEEEENS4_39AutoVectorizingCopyWithAssumedAlignmentILi128EEENS4_14SM90_TMA_STOREES21_S23_S23_EEEvvEEEEvNT_6ParamsE --------------------------
	.section	.nv.info._ZN7cutlass13device_kernelINS_4gemm6kernel13GemmUniversalIN4cute5tupleIJiiiiEEENS1_10collective13CollectiveMmaINS1_35MainloopSm100TmaUmmaWarpSpecializedILi2ELi2ELi4ENS5_IJNS4_1CILi1EEESB_SB_EEEEENS5_IJNSA_ILi128EEENSA_ILi64EEESE_EEEfNS5_IJSB_llEEEfSH_NS4_8TiledMMAINS4_8MMA_AtomIJNS4_17SM100_MMA_TF32_SSINS_10tfloat32_tESL_fLi128ELi64ELNS4_4UMMA5MajorE1ELSN_1ELNSM_7ScaleInE0ELSO_0EEEEEENS4_6LayoutISC_NS5_IJNSA_ILi0EEESS_SS_EEEEENS5_IJNS4_10UnderscoreESV_SV_EEEEENS4_13SM90_TMA_LOADENS4_14ComposedLayoutINS4_7SwizzleILi2ELi5ELi2EEENS4_18smem_ptr_flag_bitsILi32EEENSR_INS5_IJNSA_ILi32EEENSA_ILi4EEEEEENS5_IJSB_S14_EEEEEEEvNS4_8identityESY_S19_vS1A_EENS_8epilogue10collective18CollectiveEpilogueINS1C_23Sm100TmaWarpSpecializedILi4ELi2ELi16ELb1ELb0EEEJSG_NS5_IJNSR_ISE_SB_EENSR_INSA_ILi16EEESB_EEEEEfNS5_IJlSB_lEEEfS1L_NS1C_6fusion15FusionCallbacksIS1G_NS1M_17LinearCombinationIffffLNS_15FloatRoundStyleE2EEESG_S1K_JEEENS4_5SM1004TMEM4LOAD26SM100_TMEM_LOAD_32dp32b16xESY_NSZ_INS10_ILi2ELi4ELi3EEES13_NSR_INS5_IJNSA_ILi8EEES1I_EEENS5_IJS1I_SB_EEEEEEENS4_39AutoVectorizingCopyWithAssumedAlignmentILi128EEENS4_14SM90_TMA_STOREES21_S23_S23_EEEvvEEEEvNT_6ParamsE,"",@"SHT_CUDA_INFO"
	.sectionflags	@""
	.align	4


	//----- nvinfo : EIATTR_CUDA_API_VERSION
	.align		4
        /*0000*/ 	.byte	0x04, 0x37
        /*0002*/ 	.short	(.L_31 - .L_30)
.L_30:
        /*0004*/ 	.word	0x00000082


	//----- nvinfo : EIATTR_KPARAM_INFO
	.align		4
.L_31:
        /*0008*/ 	.byte	0x04, 0x17
        /*000a*/ 	.short	(.L_33 - .L_32)
.L_32:
        /*000c*/ 	.word	0x00000000
        /*0010*/ 	.short	0x0000
        /*0012*/ 	.short	0x0000
        /*0014*/ 	.byte	0x00, 0xf0, 0x01, 0x20


	//----- nvinfo : EIATTR_AT_ENTRY_FRAGMENTS
	.align		4
.L_33:
        /*0018*/ 	.byte	0x04, 0x4f
        /*001a*/ 	.short	(.L_35 - .L_34)


	//   ....[0]....
.L_34:
        /*001c*/ 	.word	0x00000006


	//----- nvinfo : EIATTR_RESERVED_SMEM_USED
	.align		4
.L_35:
        /*0020*/ 	.byte	0x01, 0x41
	.zero		2


	//----- nvinfo : EIATTR_SPARSE_MMA_MASK
	.align		4
        /*0024*/ 	.byte	0x03, 0x50
        /*0026*/ 	.short	0x0000


	//----- nvinfo : EIATTR_TCGEN05_1CTA_USED
	.align		4
        /*0028*/ 	.byte	0x01, 0x51
	.zero		2


	//----- nvinfo : EIATTR_MAXREG_COUNT
	.align		4
        /*002c*/ 	.byte	0x03, 0x1b
        /*002e*/ 	.short	0x00ff


	//----- nvinfo : EIATTR_NUM_BARRIERS
	.align		4
        /*0030*/ 	.byte	0x02, 0x4c
        /*0032*/ 	.byte	0x07
	.zero		1


	//----- nvinfo : EIATTR_EXTERNS
	.align		4
        /*0034*/ 	.byte	0x04, 0x0f
        /*0036*/ 	.short	(.L_37 - .L_36)


	//   ....[0]....
	.align		4
.L_36:
        /*0038*/ 	.word	index@(__assertfail)


	//----- nvinfo : EIATTR_MERCURY_ISA_VERSION
	.align		4
.L_37:
        /*003c*/ 	.byte	0x03, 0x5f
        /*003e*/ 	.short	0x0101


	//----- nvinfo : EIATTR_INT_WARP_WIDE_INSTR_OFFSETS
	.align		4
        /*0040*/ 	.byte	0x04, 0x31
        /*0042*/ 	.short	(.L_39 - .L_38)


	//   ....[0]....
.L_38:
        /*0044*/ 	.word	0x00002120


	//   ....[1]....
        /*0048*/ 	.word	0x00003f90


	//   ....[2]....
        /*004c*/ 	.word	0x00003fc0


	//   ....[3]....
        /*0050*/ 	.word	0x00003fe0


	//   ....[4]....
        /*0054*/ 	.word	0x00004910


	//   ....[5]....
        /*0058*/ 	.word	0x00004970


	//   ....[6]....
        /*005c*/ 	.word	0x00004a60


	//   ....[7]....
        /*0060*/ 	.word	0x00004ad0


	//   ....[8]....
        /*0064*/ 	.word	0x00004be0


	//   ....[9]....
        /*0068*/ 	.word	0x00004c70


	//   ....[10]....
        /*006c*/ 	.word	0x00004e40


	//   ....[11]....
        /*0070*/ 	.word	0x00004ef0


	//----- nvinfo : EIATTR_COOP_GROUP_MASK_REGIDS
	.align		4
.L_39:
        /*0074*/ 	.byte	0x04, 0x29
        /*0076*/ 	.short	(.L_41 - .L_40)


	//   ....[0]....
.L_40:
        /*0078*/ 	.word	0xffffffff


	//   ....[1]....
        /*007c*/ 	.word	0xffffffff


	//   ....[2]....
        /*0080*/ 	.word	0xffffffff


	//   ....[3]....
        /*0084*/ 	.word	0xffffffff


	//   ....[4]....
        /*0088*/ 	.word	0xffffffff


	//   ....[5]....
        /*008c*/ 	.word	0xffffffff


	//   ....[6]....
        /*0090*/ 	.word	0xffffffff


	//   ....[7]....
        /*0094*/ 	.word	0xffffffff


	//   ....[8]....
        /*0098*/ 	.word	0xffffffff


	//   ....[9]....
        /*009c*/ 	.word	0xffffffff


	//   ....[10]....
        /*00a0*/ 	.word	0xffffffff


	//   ....[11]....
        /*00a4*/ 	.word	0xffffffff


	//   ....[12]....
        /*00a8*/ 	.word	0xffffffff


	//----- nvinfo : EIATTR_COOP_GROUP_INSTR_OFFSETS
	.align		4
.L_41:
        /*00ac*/ 	.byte	0x04, 0x28
        /*00ae*/ 	.short	(.L_43 - .L_42)


	//   ....[0]....
.L_42:
        /*00b0*/ 	.word	0x00000090


	//   ....[1]....
        /*00b4*/ 	.word	0x000004d0


	//   ....[2]....
        /*00b8*/ 	.word	0x00000600


	//   ....[3]....
        /*00bc*/ 	.word	0x000007a0


	//   ....[4]....
        /*00c0*/ 	.word	0x000008a0


	//   ....[5]....
        /*00c4*/ 	.word	0x00000a10


	//   ....[6]....
        /*00c8*/ 	.word	0x00000bb0


	//   ....[7]....
        /*00cc*/ 	.word	0x00002000


	//   ....[8]....
        /*00d0*/ 	.word	0x00002cc0


	//   ....[9]....
        /*00d4*/ 	.word	0x00002ed0


	//   ....[10]....
        /*00d8*/ 	.word	0x00002f00


	//   ....[11]....
        /*00dc*/ 	.word	0x00003e60


	//   ....[12]....
        /*00e0*/ 	.word	0x000040a0


	//----- nvinfo : EIATTR_VRC_CTA_INIT_COUNT
	.align		4
.L_43:
        /*00e4*/ 	.byte	0x02, 0x4a
        /*00e6*/ 	.byte	0x80
	.zero		1


	//----- nvinfo : EIATTR_SYSCALL_OFFSETS
	.align		4
        /*00e8*/ 	.byte	0x04, 0x46
        /*00ea*/ 	.short	(.L_45 - .L_44)


	//   ....[0]....
.L_44:
        /*00ec*/ 	.word	0x00005a20


	//   ....[1]....
        /*00f0*/ 	.word	0x00005b10


	//   ....[2]....
        /*00f4*/ 	.word	0x00006280


	//   ....[3]....
        /*00f8*/ 	.word	0x00006a00


	//   ....[4]....
        /*00fc*/ 	.word	0x00007150


	//   ....[5]....
        /*0100*/ 	.word	0x000078a0


	//----- nvinfo : EIATTR_MBARRIER_INSTR_OFFSETS
	.align		4
.L_45:
        /*0104*/ 	.byte	0x04, 0x39
        /*0106*/ 	.short	(.L_47 - .L_46)


	//   ....[0]....
.L_46:
        /*0108*/ 	.word	0x000005b0
        /*010c*/ 	.word	0x000000ff
        /*0110*/ 	.word	0x00000000
        /*0114*/ 	.short	0x0100
        /*0116*/ 	.byte	0x04
	.zero		1


	//   ....[1]....
        /*0118*/ 	.word	0x000005c0
        /*011c*/ 	.word	0x000000ff
        /*0120*/ 	.word	0x00000010
        /*0124*/ 	.short	0x0100
        /*0126*/ 	.byte	0x04
	.zero		1


	//   ....[2]....
        /*0128*/ 	.word	0x000005d0
        /*012c*/ 	.word	0x000000ff
        /*0130*/ 	.word	0x00000008
        /*0134*/ 	.short	0x0100
        /*0136*/ 	.byte	0x04
	.zero		1


	//   ....[3]....
        /*0138*/ 	.word	0x000005e0
        /*013c*/ 	.word	0x000000ff
        /*0140*/ 	.word	0x00000018
        /*0144*/ 	.short	0x0100
        /*0146*/ 	.byte	0x04
	.zero		1


	//   ....[4]....
        /*0148*/ 	.word	0x00000710
        /*014c*/ 	.word	0x000000ff
        /*0150*/ 	.word	0x00000020
        /*0154*/ 	.short	0x0100
        /*0156*/ 	.byte	0x04
	.zero		1


	//   ....[5]....
        /*0158*/ 	.word	0x00000720
        /*015c*/ 	.word	0x000000ff
        /*0160*/ 	.word	0x00000040
        /*0164*/ 	.short	0x0100
        /*0166*/ 	.byte	0x04
	.zero		1


	//   ....[6]....
        /*0168*/ 	.word	0x00000730
        /*016c*/ 	.word	0x000000ff
        /*0170*/ 	.word	0x00000028
        /*0174*/ 	.short	0x0100
        /*0176*/ 	.byte	0x04
	.zero		1


	//   ....[7]....
        /*0178*/ 	.word	0x00000740
        /*017c*/ 	.word	0x000000ff
        /*0180*/ 	.word	0x00000048
        /*0184*/ 	.short	0x0100
        /*0186*/ 	.byte	0x04
	.zero		1


	//   ....[8]....
        /*0188*/ 	.word	0x00000750
        /*018c*/ 	.word	0x000000ff
        /*0190*/ 	.word	0x00000030
        /*0194*/ 	.short	0x0100
        /*0196*/ 	.byte	0x04
	.zero		1


	//   ....[9]....
        /*0198*/ 	.word	0x00000760
        /*019c*/ 	.word	0x000000ff
        /*01a0*/ 	.word	0x00000050
        /*01a4*/ 	.short	0x0100
        /*01a6*/ 	.byte	0x04
	.zero		1


	//   ....[10]....
        /*01a8*/ 	.word	0x00000770
        /*01ac*/ 	.word	0x000000ff
        /*01b0*/ 	.word	0x00000038
        /*01b4*/ 	.short	0x0100
        /*01b6*/ 	.byte	0x04
	.zero		1


	//   ....[11]....
        /*01b8*/ 	.word	0x00000780
        /*01bc*/ 	.word	0x000000ff
        /*01c0*/ 	.word	0x00000058
        /*01c4*/ 	.short	0x0100
        /*01c6*/ 	.byte	0x04
	.zero		1


	//   ....[12]....
        /*01c8*/ 	.word	0x00000870
        /*01cc*/ 	.word	0x000000ff
        /*01d0*/ 	.word	0x00000060
        /*01d4*/ 	.short	0x0100
        /*01d6*/ 	.byte	0x06
	.zero		1


	//   ....[13]....
        /*01d8*/ 	.word	0x00000880
        /*01dc*/ 	.word	0x000000ff
        /*01e0*/ 	.word	0x00000068
        /*01e4*/ 	.short	0x0100
        /*01e6*/ 	.byte	0x06
	.zero		1


	//   ....[14]....
        /*01e8*/ 	.word	0x000009c0
        /*01ec*/ 	.word	0x000000ff
        /*01f0*/ 	.word	0x00000070
        /*01f4*/ 	.short	0x0100
        /*01f6*/ 	.byte	0x06
	.zero		1


	//   ....[15]....
        /*01f8*/ 	.word	0x000009d0
        /*01fc*/ 	.word	0x000000ff
        /*0200*/ 	.word	0x00000080
        /*0204*/ 	.short	0x0100
        /*0206*/ 	.byte	0x06
	.zero		1


	//   ....[16]....
        /*0208*/ 	.word	0x000009e0
        /*020c*/ 	.word	0x000000ff
        /*0210*/ 	.word	0x00000078
        /*0214*/ 	.short	0x0100
        /*0216*/ 	.byte	0x06
	.zero		1


	//   ....[17]....
        /*0218*/ 	.word	0x000009f0
        /*021c*/ 	.word	0x000000ff
        /*0220*/ 	.word	0x00000088
        /*0224*/ 	.short	0x0100
        /*0226*/ 	.byte	0x06
	.zero		1


	//   ....[18]....
        /*0228*/ 	.word	0x00000b20
        /*022c*/ 	.word	0x000000ff
        /*0230*/ 	.word	0x00000090
        /*0234*/ 	.short	0x0100
        /*0236*/ 	.byte	0x04
	.zero		1


	//   ....[19]....
        /*0238*/ 	.word	0x00000b30
        /*023c*/ 	.word	0x000000ff
        /*0240*/ 	.word	0x000000b0
        /*0244*/ 	.short	0x0100
        /*0246*/ 	.byte	0x04
	.zero		1


	//   ....[20]....
        /*0248*/ 	.word	0x00000b40
        /*024c*/ 	.word	0x000000ff
        /*0250*/ 	.word	0x00000098
        /*0254*/ 	.short	0x0100
        /*0256*/ 	.byte	0x04
	.zero		1


	//   ....[21]....
        /*0258*/ 	.word	0x00000b50
        /*025c*/ 	.word	0x000000ff
        /*0260*/ 	.word	0x000000b8
        /*0264*/ 	.short	0x0100
        /*0266*/ 	.byte	0x04
	.zero		1


	//   ....[22]....
        /*0268*/ 	.word	0x00000b60
        /*026c*/ 	.word	0x000000ff
        /*0270*/ 	.word	0x000000a0
        /*0274*/ 	.short	0x0100
        /*0276*/ 	.byte	0x04
	.zero		1


	//   ....[23]....
        /*0278*/ 	.word	0x00000b70
        /*027c*/ 	.word	0x000000ff
        /*0280*/ 	.word	0x000000c0
        /*0284*/ 	.short	0x0100
        /*0286*/ 	.byte	0x04
	.zero		1


	//   ....[24]....
        /*0288*/ 	.word	0x00000b80
        /*028c*/ 	.word	0x000000ff
        /*0290*/ 	.word	0x000000a8
        /*0294*/ 	.short	0x0100
        /*0296*/ 	.byte	0x04
	.zero		1


	//   ....[25]....
        /*0298*/ 	.word	0x00000b90
        /*029c*/ 	.word	0x000000ff
        /*02a0*/ 	.word	0x000000c8
        /*02a4*/ 	.short	0x0100
        /*02a6*/ 	.byte	0x04
	.zero		1


	//   ....[26]....
        /*02a8*/ 	.word	0x00000c80
        /*02ac*/ 	.word	0x000000ff
        /*02b0*/ 	.word	0x000000d0
        /*02b4*/ 	.short	0x0100
        /*02b6*/ 	.byte	0x04
	.zero		1


	//   ....[27]....
        /*02b8*/ 	.word	0x00000c90
        /*02bc*/ 	.word	0x000000ff
        /*02c0*/ 	.word	0x000000e0
        /*02c4*/ 	.short	0x0100
        /*02c6*/ 	.byte	0x04
	.zero		1


	//   ....[28]....
        /*02c8*/ 	.word	0x00000ca0
        /*02cc*/ 	.word	0x000000ff
        /*02d0*/ 	.word	0x000000d8
        /*02d4*/ 	.short	0x0100
        /*02d6*/ 	.byte	0x04
	.zero		1


	//   ....[29]....
        /*02d8*/ 	.word	0x00000cb0
        /*02dc*/ 	.word	0x000000ff
        /*02e0*/ 	.word	0x000000e8
        /*02e4*/ 	.short	0x0100
        /*02e6*/ 	.byte	0x04
	.zero		1


	//   ....[30]....
        /*02e8*/ 	.word	0x00001580
        /*02ec*/ 	.word	0x00000002
        /*02f0*/ 	.word	0x000000e0
        /*02f4*/ 	.short	0x010a
        /*02f6*/ 	.byte	0xff
	.zero		1


	//   ....[31]....
        /*02f8*/ 	.word	0x000015b0
        /*02fc*/ 	.word	0x00000002
        /*0300*/ 	.word	0x000000d0
        /*0304*/ 	.short	0x0101
        /*0306*/ 	.byte	0xff
	.zero		1


	//   ....[32]....
        /*0308*/ 	.word	0x00001680
        /*030c*/ 	.word	0x000000ff
        /*0310*/ 	.word	0x00000010
        /*0314*/ 	.short	0x010a
        /*0316*/ 	.byte	0x04
	.zero		1


	//   ....[33]....
        /*0318*/ 	.word	0x00001760
        /*031c*/ 	.word	0x000000ff
        /*0320*/ 	.word	0x00000010
        /*0324*/ 	.short	0x010a
        /*0326*/ 	.byte	0x31
	.zero		1


	//   ....[34]....
        /*0328*/ 	.word	0x00001860
        /*032c*/ 	.word	0x000000ff
        /*0330*/ 	.word	0x00000010
        /*0334*/ 	.short	0x010a
        /*0336*/ 	.byte	0x04
	.zero		1


	//   ....[35]....
        /*0338*/ 	.word	0x00001b50
        /*033c*/ 	.word	0x000000ff
        /*0340*/ 	.word	0x00000068
        /*0344*/ 	.short	0x0101
        /*0346*/ 	.byte	0x0d
	.zero		1


	//   ....[36]....
        /*0348*/ 	.word	0x00001b70
        /*034c*/ 	.word	0x000000ff
        /*0350*/ 	.word	0x00000010
        /*0354*/ 	.short	0x010a
        /*0356*/ 	.byte	0x04
	.zero		1


	//   ....[37]....
        /*0358*/ 	.word	0x00001c30
        /*035c*/ 	.word	0x000000ff
        /*0360*/ 	.word	0x00000010
        /*0364*/ 	.short	0x010a
        /*0366*/ 	.byte	0x31
	.zero		1


	//   ....[38]....
        /*0368*/ 	.word	0x00001d30
        /*036c*/ 	.word	0x000000ff
        /*0370*/ 	.word	0x00000010
        /*0374*/ 	.short	0x010a
        /*0376*/ 	.byte	0x04
	.zero		1


	//   ....[39]....
        /*0378*/ 	.word	0x00002030
        /*037c*/ 	.word	0x00000002
        /*0380*/ 	.word	0x00000070
        /*0384*/ 	.short	0x010a
        /*0386*/ 	.byte	0xff
	.zero		1


	//   ....[40]....
        /*0388*/ 	.word	0x000020f0
        /*038c*/ 	.word	0x00000002
        /*0390*/ 	.word	0x00000000
        /*0394*/ 	.short	0x0101
        /*0396*/ 	.byte	0xff
	.zero		1


	//   ....[41]....
        /*0398*/ 	.word	0x00002650
        /*039c*/ 	.word	0x000000ff
        /*03a0*/ 	.word	0x00000000
        /*03a4*/ 	.short	0x010a
        /*03a6*/ 	.byte	0x04
	.zero		1


	//   ....[42]....
        /*03a8*/ 	.word	0x000026f0
        /*03ac*/ 	.word	0x00000000
        /*03b0*/ 	.word	0x00000000
        /*03b4*/ 	.short	0x010a
        /*03b6*/ 	.byte	0xff
	.zero		1


	//   ....[43]....
        /*03b8*/ 	.word	0x00002810
        /*03bc*/ 	.word	0x00000000
        /*03c0*/ 	.word	0x000000d0
        /*03c4*/ 	.short	0x010a
        /*03c6*/ 	.byte	0xff
	.zero		1


	//   ....[44]....
        /*03c8*/ 	.word	0x00002880
        /*03cc*/ 	.word	0x00000000
        /*03d0*/ 	.word	0x00000000
        /*03d4*/ 	.short	0x0101
        /*03d6*/ 	.byte	0xff
	.zero		1


	//   ....[45]....
        /*03d8*/ 	.word	0x000028a0
        /*03dc*/ 	.word	0x000000ff
        /*03e0*/ 	.word	0x00000080
        /*03e4*/ 	.short	0x010a
        /*03e6*/ 	.byte	0x04
	.zero		1


	//   ....[46]....
        /*03e8*/ 	.word	0x000029c0
        /*03ec*/ 	.word	0x00000000
        /*03f0*/ 	.word	0x00000070
        /*03f4*/ 	.short	0x010a
        /*03f6*/ 	.byte	0xff
	.zero		1


	//   ....[47]....
        /*03f8*/ 	.word	0x00002ac0
        /*03fc*/ 	.word	0x00000000
        /*0400*/ 	.word	0x00000000
        /*0404*/ 	.short	0x0101
        /*0406*/ 	.byte	0xff
	.zero		1


	//   ....[48]....
        /*0408*/ 	.word	0x00002b50
        /*040c*/ 	.word	0x000000ff
        /*0410*/ 	.word	0x00000080
        /*0414*/ 	.short	0x0106
        /*0416*/ 	.byte	0x04
	.zero		1


	//   ....[49]....
        /*0418*/ 	.word	0x00002b70
        /*041c*/ 	.word	0x000000ff
        /*0420*/ 	.word	0x00000080
        /*0424*/ 	.short	0x010a
        /*0426*/ 	.byte	0x04
	.zero		1


	//   ....[50]....
        /*0428*/ 	.word	0x00002c00
        /*042c*/ 	.word	0x000000ff
        /*0430*/ 	.word	0x00000080
        /*0434*/ 	.short	0x0106
        /*0436*/ 	.byte	0x07
	.zero		1


	//   ....[51]....
        /*0438*/ 	.word	0x00002c40
        /*043c*/ 	.word	0x00000000
        /*0440*/ 	.word	0x00000080
        /*0444*/ 	.short	0x010a
        /*0446*/ 	.byte	0xff
	.zero		1


	//   ....[52]....
        /*0448*/ 	.word	0x00003180
        /*044c*/ 	.word	0x00000000
        /*0450*/ 	.word	0x00000070
        /*0454*/ 	.short	0x010a
        /*0456*/ 	.byte	0xff
	.zero		1


	//   ....[53]....
        /*0458*/ 	.word	0x000032c0
        /*045c*/ 	.word	0x00000003
        /*0460*/ 	.word	0x00000000
        /*0464*/ 	.short	0x0101
        /*0466*/ 	.byte	0xff
	.zero		1


	//   ....[54]....
        /*0468*/ 	.word	0x000032d0
        /*046c*/ 	.word	0x000000ff
        /*0470*/ 	.word	0x00000000
        /*0474*/ 	.short	0x010a
        /*0476*/ 	.byte	0x04
	.zero		1


	//   ....[55]....
        /*0478*/ 	.word	0x000032f0
        /*047c*/ 	.word	0x000000ff
        /*0480*/ 	.word	0x000000b0
        /*0484*/ 	.short	0x010a
        /*0486*/ 	.byte	0x07
	.zero		1


	//   ....[56]....
        /*0488*/ 	.word	0x000033c0
        /*048c*/ 	.word	0x000000ff
        /*0490*/ 	.word	0x00000000
        /*0494*/ 	.short	0x010a
        /*0496*/ 	.byte	0x05
	.zero		1


	//   ....[57]....
        /*0498*/ 	.word	0x00003510
        /*049c*/ 	.word	0x000000ff
        /*04a0*/ 	.word	0x00000000
        /*04a4*/ 	.short	0x010a
        /*04a6*/ 	.byte	0x07
	.zero		1


	//   ....[58]....
        /*04a8*/ 	.word	0x00003c80
        /*04ac*/ 	.word	0x000000ff
        /*04b0*/ 	.word	0x00000000
        /*04b4*/ 	.short	0x010a
        /*04b6*/ 	.byte	0x04
	.zero		1


	//   ....[59]....
        /*04b8*/ 	.word	0x00003d20
        /*04bc*/ 	.word	0x000000ff
        /*04c0*/ 	.word	0x00000000
        /*04c4*/ 	.short	0x010a
        /*04c6*/ 	.byte	0x05
	.zero		1


	//   ....[60]....
        /*04c8*/ 	.word	0x00003db0
        /*04cc*/ 	.word	0x000000ff
        /*04d0*/ 	.word	0x00000000
        /*04d4*/ 	.short	0x010a
        /*04d6*/ 	.byte	0x05
	.zero		1


	//   ....[61]....
        /*04d8*/ 	.word	0x00003e40
        /*04dc*/ 	.word	0x000000ff
        /*04e0*/ 	.word	0x00000000
        /*04e4*/ 	.short	0x010a
        /*04e6*/ 	.byte	0x04
	.zero		1


	//   ....[62]....
        /*04e8*/ 	.word	0x000042c0
        /*04ec*/ 	.word	0x00000000
        /*04f0*/ 	.word	0x00000070
        /*04f4*/ 	.short	0x010a
        /*04f6*/ 	.byte	0xff
	.zero		1


	//   ....[63]....
        /*04f8*/ 	.word	0x00004380
        /*04fc*/ 	.word	0x00000000
        /*0500*/ 	.word	0x00000000
        /*0504*/ 	.short	0x0101
        /*0506*/ 	.byte	0xff
	.zero		1


	//   ....[64]....
        /*0508*/ 	.word	0x000046a0
        /*050c*/ 	.word	0x000000ff
        /*0510*/ 	.word	0x00000068
        /*0514*/ 	.short	0x010a
        /*0516*/ 	.byte	0x04
	.zero		1


	//   ....[65]....
        /*0518*/ 	.word	0x00004890
        /*051c*/ 	.word	0x000000ff
        /*0520*/ 	.word	0x00000040
        /*0524*/ 	.short	0x010a
        /*0526*/ 	.byte	0x04
	.zero		1


	//   ....[66]....
        /*0528*/ 	.word	0x00004a10
        /*052c*/ 	.word	0x000000ff
        /*0530*/ 	.word	0x00000020
        /*0534*/ 	.short	0x010b
        /*0536*/ 	.byte	0x04
	.zero		1


	//   ....[67]....
        /*0538*/ 	.word	0x00004a20
        /*053c*/ 	.word	0x000000ff
        /*0540*/ 	.word	0x00000000
        /*0544*/ 	.short	0x0101
        /*0546*/ 	.byte	0x05
	.zero		1


	//   ....[68]....
        /*0548*/ 	.word	0x00004a30
        /*054c*/ 	.word	0x000000ff
        /*0550*/ 	.word	0x00000048
        /*0554*/ 	.short	0x010a
        /*0556*/ 	.byte	0x04
	.zero		1


	//   ....[69]....
        /*0558*/ 	.word	0x00004b80
        /*055c*/ 	.word	0x000000ff
        /*0560*/ 	.word	0x00000028
        /*0564*/ 	.short	0x010b
        /*0566*/ 	.byte	0x04
	.zero		1


	//   ....[70]....
        /*0568*/ 	.word	0x00004b90
        /*056c*/ 	.word	0x000000ff
        /*0570*/ 	.word	0x00000000
        /*0574*/ 	.short	0x0101
        /*0576*/ 	.byte	0x05
	.zero		1


	//   ....[71]....
        /*0578*/ 	.word	0x00004ba0
        /*057c*/ 	.word	0x000000ff
        /*0580*/ 	.word	0x00000050
        /*0584*/ 	.short	0x010a
        /*0586*/ 	.byte	0x04
	.zero		1


	//   ....[72]....
        /*0588*/ 	.word	0x00004d20
        /*058c*/ 	.word	0x000000ff
        /*0590*/ 	.word	0x00000030
        /*0594*/ 	.short	0x010b
        /*0596*/ 	.byte	0x04
	.zero		1


	//   ....[73]....
        /*0598*/ 	.word	0x00004d60
        /*059c*/ 	.word	0x000000ff
        /*05a0*/ 	.word	0x00000000
        /*05a4*/ 	.short	0x0101
        /*05a6*/ 	.byte	0x05
	.zero		1


	//   ....[74]....
        /*05a8*/ 	.word	0x00004da0
        /*05ac*/ 	.word	0x000000ff
        /*05b0*/ 	.word	0x00000058
        /*05b4*/ 	.short	0x010a
        /*05b6*/ 	.byte	0x04
	.zero		1


	//   ....[75]....
        /*05b8*/ 	.word	0x00004fe0
        /*05bc*/ 	.word	0x000000ff
        /*05c0*/ 	.word	0x00000038
        /*05c4*/ 	.short	0x010b
        /*05c6*/ 	.byte	0x04
	.zero		1


	//   ....[76]....
        /*05c8*/ 	.word	0x00005000
        /*05cc*/ 	.word	0x000000ff
        /*05d0*/ 	.word	0x00000000
        /*05d4*/ 	.short	0x0101
        /*05d6*/ 	.byte	0x0d
	.zero		1


	//   ....[77]....
        /*05d8*/ 	.word	0x00005030
        /*05dc*/ 	.word	0x000000ff
        /*05e0*/ 	.word	0x00000040
        /*05e4*/ 	.short	0x010a
        /*05e6*/ 	.byte	0x04
	.zero		1


	//   ....[78]....
        /*05e8*/ 	.word	0x00005050
        /*05ec*/ 	.word	0x000000ff
        /*05f0*/ 	.word	0x00000048
        /*05f4*/ 	.short	0x010a
        /*05f6*/ 	.byte	0x04
	.zero		1


	//   ....[79]....
        /*05f8*/ 	.word	0x00005070
        /*05fc*/ 	.word	0x000000ff
        /*0600*/ 	.word	0x00000050
        /*0604*/ 	.short	0x010a
        /*0606*/ 	.byte	0x04
	.zero		1


	//   ....[80]....
        /*0608*/ 	.word	0x000050b0
        /*060c*/ 	.word	0x00000000
        /*0610*/ 	.word	0x00000058
        /*0614*/ 	.short	0x010a
        /*0616*/ 	.byte	0xff
	.zero		1


	//   ....[81]....
        /*0618*/ 	.word	0x000053e0
        /*061c*/ 	.word	0x00000000
        /*0620*/ 	.word	0x00000070
        /*0624*/ 	.short	0x010a
        /*0626*/ 	.byte	0xff
	.zero		1


	//   ....[82]....
        /*0628*/ 	.word	0x000054f0
        /*062c*/ 	.word	0x00000000
        /*0630*/ 	.word	0x00000000
        /*0634*/ 	.short	0x0101
        /*0636*/ 	.byte	0xff
	.zero		1


	//   ....[83]....
        /*0638*/ 	.word	0x00005f40
        /*063c*/ 	.word	0x000000ff
        /*0640*/ 	.word	0x00000020
        /*0644*/ 	.short	0x010a
        /*0646*/ 	.byte	0x24
	.zero		1


	//   ....[84]....
        /*0648*/ 	.word	0x00005f80
        /*064c*/ 	.word	0x00000054
        /*0650*/ 	.word	0x00000090
        /*0654*/ 	.short	0x010a
        /*0656*/ 	.byte	0xff
	.zero		1


	//   ....[85]....
        /*0658*/ 	.word	0x00006070
        /*065c*/ 	.word	0x000000ff
        /*0660*/ 	.word	0x00000020
        /*0664*/ 	.short	0x010a
        /*0666*/ 	.byte	0x24
	.zero		1


	//   ....[86]....
        /*0668*/ 	.word	0x00006160
        /*066c*/ 	.word	0x00000054
        /*0670*/ 	.word	0x00000090
        /*0674*/ 	.short	0x010a
        /*0676*/ 	.byte	0xff
	.zero		1


	//   ....[87]....
        /*0678*/ 	.word	0x00006730
        /*067c*/ 	.word	0x00000000
        /*0680*/ 	.word	0x00000000
        /*0684*/ 	.short	0x0101
        /*0686*/ 	.byte	0xff
	.zero		1


	//   ....[88]....
        /*0688*/ 	.word	0x00006740
        /*068c*/ 	.word	0x00000002
        /*0690*/ 	.word	0x00000020
        /*0694*/ 	.short	0x010a
        /*0696*/ 	.byte	0xff
	.zero		1


	//   ....[89]....
        /*0698*/ 	.word	0x00006820
        /*069c*/ 	.word	0x00000002
        /*06a0*/ 	.word	0x00000020
        /*06a4*/ 	.short	0x010a
        /*06a6*/ 	.byte	0xff
	.zero		1


	//   ....[90]....
        /*06a8*/ 	.word	0x00006e80
        /*06ac*/ 	.word	0x00000010
        /*06b0*/ 	.word	0x00000000
        /*06b4*/ 	.short	0x0101
        /*06b6*/ 	.byte	0xff
	.zero		1


	//   ....[91]....
        /*06b8*/ 	.word	0x00006ea0
        /*06bc*/ 	.word	0x00000000
        /*06c0*/ 	.word	0x00000020
        /*06c4*/ 	.short	0x010a
        /*06c6*/ 	.byte	0xff
	.zero		1


	//   ....[92]....
        /*06c8*/ 	.word	0x00006f70
        /*06cc*/ 	.word	0x00000000
        /*06d0*/ 	.word	0x00000020
        /*06d4*/ 	.short	0x010a
        /*06d6*/ 	.byte	0xff
	.zero		1


	//   ....[93]....
        /*06d8*/ 	.word	0x000075d0
        /*06dc*/ 	.word	0x00000010
        /*06e0*/ 	.word	0x00000000
        /*06e4*/ 	.short	0x0101
        /*06e6*/ 	.byte	0xff
	.zero		1


	//   ....[94]....
        /*06e8*/ 	.word	0x000075f0
        /*06ec*/ 	.word	0x00000000
        /*06f0*/ 	.word	0x00000020
        /*06f4*/ 	.short	0x010a
        /*06f6*/ 	.byte	0xff
	.zero		1


	//   ....[95]....
        /*06f8*/ 	.word	0x000076c0
        /*06fc*/ 	.word	0x00000000
        /*0700*/ 	.word	0x00000020
        /*0704*/ 	.short	0x010a
        /*0706*/ 	.byte	0xff
	.zero		1


	//   ....[96]....
        /*0708*/ 	.word	0x00007990
        /*070c*/ 	.word	0x000000ff
        /*0710*/ 	.word	0x00000000
        /*0714*/ 	.short	0x0101
        /*0716*/ 	.byte	0x04
	.zero		1


	//   ....[97]....
        /*0718*/ 	.word	0x00007da0
        /*071c*/ 	.word	0x00000000
        /*0720*/ 	.word	0x00000000
        /*0724*/ 	.short	0x0101
        /*0726*/ 	.byte	0xff
	.zero		1


	//   ....[98]....
        /*0728*/ 	.word	0x00008010
        /*072c*/ 	.word	0x000000ff
        /*0730*/ 	.word	0x00000000
        /*0734*/ 	.short	0x0101
        /*0736*/ 	.byte	0x04
	.zero		1


	//   ....[99]....
        /*0738*/ 	.word	0x00008030
        /*073c*/ 	.word	0x00000002
        /*0740*/ 	.word	0x000000e0
        /*0744*/ 	.short	0x010a
        /*0746*/ 	.byte	0xff
	.zero		1


	//   ....[100]....
        /*0748*/ 	.word	0x00008090
        /*074c*/ 	.word	0x00000002
        /*0750*/ 	.word	0x00000010
        /*0754*/ 	.short	0x010a
        /*0756*/ 	.byte	0xff
	.zero		1


	//   ....[101]....
        /*0758*/ 	.word	0x000080f0
        /*075c*/ 	.word	0x00000002
        /*0760*/ 	.word	0x00000010
        /*0764*/ 	.short	0x010a
        /*0766*/ 	.byte	0xff
	.zero		1


	//   ....[102]....
        /*0768*/ 	.word	0x00008140
        /*076c*/ 	.word	0x00000002
        /*0770*/ 	.word	0x00000070
        /*0774*/ 	.short	0x010a
        /*0776*/ 	.byte	0xff
	.zero		1


	//   ....[103]....
        /*0778*/ 	.word	0x000081a0
        /*077c*/ 	.word	0x00000000
        /*0780*/ 	.word	0x00000000
        /*0784*/ 	.short	0x010a
        /*0786*/ 	.byte	0xff
	.zero		1


	//   ....[104]....
        /*0788*/ 	.word	0x000081f0
        /*078c*/ 	.word	0x00000000
        /*0790*/ 	.word	0x000000d0
        /*0794*/ 	.short	0x010a
        /*0796*/ 	.byte	0xff
	.zero		1


	//   ....[105]....
        /*0798*/ 	.word	0x00008250
        /*079c*/ 	.word	0x00000000
        /*07a0*/ 	.word	0x00000080
        /*07a4*/ 	.short	0x010a
        /*07a6*/ 	.byte	0xff
	.zero		1


	//   ....[106]....
        /*07a8*/ 	.word	0x000082a0
        /*07ac*/ 	.word	0x00000000
        /*07b0*/ 	.word	0x00000070
        /*07b4*/ 	.short	0x010a
        /*07b6*/ 	.byte	0xff
	.zero		1


	//   ....[107]....
        /*07b8*/ 	.word	0x00008300
        /*07bc*/ 	.word	0x00000000
        /*07c0*/ 	.word	0x00000080
        /*07c4*/ 	.short	0x010a
        /*07c6*/ 	.byte	0xff
	.zero		1


	//   ....[108]....
        /*07c8*/ 	.word	0x00008350
        /*07cc*/ 	.word	0x00000000
        /*07d0*/ 	.word	0x00000070
        /*07d4*/ 	.short	0x010a
        /*07d6*/ 	.byte	0xff
	.zero		1


	//   ....[109]....
        /*07d8*/ 	.word	0x000083c0
        /*07dc*/ 	.word	0x00000002
        /*07e0*/ 	.word	0x000000b0
        /*07e4*/ 	.short	0x010a
        /*07e6*/ 	.byte	0xff
	.zero		1


	//   ....[110]....
        /*07e8*/ 	.word	0x00008420
        /*07ec*/ 	.word	0x00000000
        /*07f0*/ 	.word	0x00000000
        /*07f4*/ 	.short	0x010a
        /*07f6*/ 	.byte	0xff
	.zero		1


	//   ....[111]....
        /*07f8*/ 	.word	0x00008480
        /*07fc*/ 	.word	0x00000000
        /*0800*/ 	.word	0x00000000
        /*0804*/ 	.short	0x010a
        /*0806*/ 	.byte	0xff
	.zero		1


	//   ....[112]....
        /*0808*/ 	.word	0x000084e0
        /*080c*/ 	.word	0x00000000
        /*0810*/ 	.word	0x00000000
        /*0814*/ 	.short	0x010a
        /*0816*/ 	.byte	0xff
	.zero		1


	//   ....[113]....
        /*0818*/ 	.word	0x00008540
        /*081c*/ 	.word	0x00000000
        /*0820*/ 	.word	0x00000000
        /*0824*/ 	.short	0x010a
        /*0826*/ 	.byte	0xff
	.zero		1


	//   ....[114]....
        /*0828*/ 	.word	0x000085a0
        /*082c*/ 	.word	0x00000000
        /*0830*/ 	.word	0x00000000
        /*0834*/ 	.short	0x010a
        /*0836*/ 	.byte	0xff
	.zero		1


	//   ....[115]....
        /*0838*/ 	.word	0x000085f0
        /*083c*/ 	.word	0x00000000
        /*0840*/ 	.word	0x00000070
        /*0844*/ 	.short	0x010a
        /*0846*/ 	.byte	0xff
	.zero		1


	//   ....[116]....
        /*0848*/ 	.word	0x00008650
        /*084c*/ 	.word	0x00000000
        /*0850*/ 	.word	0x00000068
        /*0854*/ 	.short	0x010a
        /*0856*/ 	.byte	0xff
	.zero		1


	//   ....[117]....
        /*0858*/ 	.word	0x000086b0
        /*085c*/ 	.word	0x00000000
        /*0860*/ 	.word	0x00000040
        /*0864*/ 	.short	0x010a
        /*0866*/ 	.byte	0xff
	.zero		1


	//   ....[118]....
        /*0868*/ 	.word	0x00008710
        /*086c*/ 	.word	0x00000000
        /*0870*/ 	.word	0x00000048
        /*0874*/ 	.short	0x010a
        /*0876*/ 	.byte	0xff
	.zero		1


	//   ....[119]....
        /*0878*/ 	.word	0x00008770
        /*087c*/ 	.word	0x00000000
        /*0880*/ 	.word	0x00000050
        /*0884*/ 	.short	0x010a
        /*0886*/ 	.byte	0xff
	.zero		1


	//   ....[120]....
        /*0888*/ 	.word	0x000087d0
        /*088c*/ 	.word	0x00000000
        /*0890*/ 	.word	0x00000058
        /*0894*/ 	.short	0x010a
        /*0896*/ 	.byte	0xff
	.zero		1


	//   ....[121]....
        /*0898*/ 	.word	0x00008830
        /*089c*/ 	.word	0x00000000
        /*08a0*/ 	.word	0x00000040
        /*08a4*/ 	.short	0x010a
        /*08a6*/ 	.byte	0xff
	.zero		1


	//   ....[122]....
        /*08a8*/ 	.word	0x00008890
        /*08ac*/ 	.word	0x00000000
        /*08b0*/ 	.word	0x00000048
        /*08b4*/ 	.short	0x010a
        /*08b6*/ 	.byte	0xff
	.zero		1


	//   ....[123]....
        /*08b8*/ 	.word	0x000088f0
        /*08bc*/ 	.word	0x00000000
        /*08c0*/ 	.word	0x00000050
        /*08c4*/ 	.short	0x010a
        /*08c6*/ 	.byte	0xff
	.zero		1


	//   ....[124]....
        /*08c8*/ 	.word	0x00008940
        /*08cc*/ 	.word	0x00000000
        /*08d0*/ 	.word	0x00000070
        /*08d4*/ 	.short	0x010a
        /*08d6*/ 	.byte	0xff
	.zero		1


	//   ....[125]....
        /*08d8*/ 	.word	0x000089a0
        /*08dc*/ 	.word	0x00000002
        /*08e0*/ 	.word	0x00000020
        /*08e4*/ 	.short	0x010a
        /*08e6*/ 	.byte	0xff
	.zero		1


	//   ....[126]....
        /*08e8*/ 	.word	0x000089f0
        /*08ec*/ 	.word	0x00000054
        /*08f0*/ 	.word	0x00000090
        /*08f4*/ 	.short	0x010a
        /*08f6*/ 	.byte	0xff
	.zero		1


	//   ....[127]....
        /*08f8*/ 	.word	0x00008a40
        /*08fc*/ 	.word	0x00000002
        /*0900*/ 	.word	0x00000020
        /*0904*/ 	.short	0x010a
        /*0906*/ 	.byte	0xff
	.zero		1


	//   ....[128]....
        /*0908*/ 	.word	0x00008a90
        /*090c*/ 	.word	0x00000000
        /*0910*/ 	.word	0x00000020
        /*0914*/ 	.short	0x010a
        /*0916*/ 	.byte	0xff
	.zero		1


	//   ....[129]....
        /*0918*/ 	.word	0x00008ae0
        /*091c*/ 	.word	0x00000000
        /*0920*/ 	.word	0x00000020
        /*0924*/ 	.short	0x010a
        /*0926*/ 	.byte	0xff
	.zero		1


	//----- nvinfo : EIATTR_NUM_MBARRIERS
	.align		4
.L_47:
        /*0928*/ 	.byte	0x03, 0x38
        /*092a*/ 	.short	0x001e


	//----- nvinfo : EIATTR_EXIT_INSTR_OFFSETS
	.align		4
        /*092c*/ 	.byte	0x04, 0x1c
        /*092e*/ 	.short	(.L_49 - .L_48)


	//   ....[0]....
.L_48:
        /*0930*/ 	.word	0x00002720


	//   ....[1]....
        /*0934*/ 	.word	0x00002c10


	//   ....[2]....
        /*0938*/ 	.word	0x00002c70


	//   ....[3]....
        /*093c*/ 	.word	0x000040b0


	//   ....[4]....
        /*0940*/ 	.word	0x000050e0


	//   ....[5]....
        /*0944*/ 	.word	0x00005120


	//   ....[6]....
        /*0948*/ 	.word	0x00007f00


	//   ....[7]....
        /*094c*/ 	.word	0x00007f80


	//   ....[8]....
        /*0950*/ 	.word	0x00007fb0


	//   ....[9]....
        /*0954*/ 	.word	0x00008020


	//----- nvinfo : EIATTR_MAX_THREADS
	.align		4
.L_49:
        /*0958*/ 	.byte	0x04, 0x05
        /*095a*/ 	.short	(.L_51 - .L_50)
.L_50:
        /*095c*/ 	.word	0x00000100
        /*0960*/ 	.word	0x00000001
        /*0964*/ 	.word	0x00000001


	//----- nvinfo : EIATTR_CRS_STACK_SIZE
	.align		4
.L_51:
        /*0968*/ 	.byte	0x04, 0x1e
        /*096a*/ 	.short	(.L_53 - .L_52)
.L_52:
        /*096c*/ 	.word	0x00000000


	//----- nvinfo : EIATTR_CBANK_PARAM_SIZE
	.align		4
.L_53:
        /*0970*/ 	.byte	0x03, 0x19
        /*0972*/ 	.short	0x0800


	//----- nvinfo : EIATTR_PARAM_CBANK
	.align		4
        /*0974*/ 	.byte	0x04, 0x0a
        /*0976*/ 	.short	(.L_55 - .L_54)
	.align		4
.L_54:
        /*0978*/ 	.word	index@(.nv.constant0._ZN7cutlass13device_kernelINS_4gemm6kernel13GemmUniversalIN4cute5tupleIJiiiiEEENS1_10collective13CollectiveMmaINS1_35MainloopSm100TmaUmmaWarpSpecializedILi2ELi2ELi4ENS5_IJNS4_1CILi1EEESB_SB_EEEEENS5_IJNSA_ILi128EEENSA_ILi64EEESE_EEEfNS5_IJSB_llEEEfSH_NS4_8TiledMMAINS4_8MMA_AtomIJNS4_17SM100_MMA_TF32_SSINS_10tfloat32_tESL_fLi128ELi64ELNS4_4UMMA5MajorE1ELSN_1ELNSM_7ScaleInE0ELSO_0EEEEEENS4_6LayoutISC_NS5_IJNSA_ILi0EEESS_SS_EEEEENS5_IJNS4_10UnderscoreESV_SV_EEEEENS4_13SM90_TMA_LOADENS4_14ComposedLayoutINS4_7SwizzleILi2ELi5ELi2EEENS4_18smem_ptr_flag_bitsILi32EEENSR_INS5_IJNSA_ILi32EEENSA_ILi4EEEEEENS5_IJSB_S14_EEEEEEEvNS4_8identityESY_S19_vS1A_EENS_8epilogue10collective18CollectiveEpilogueINS1C_23Sm100TmaWarpSpecializedILi4ELi2ELi16ELb1ELb0EEEJSG_NS5_IJNSR_ISE_SB_EENSR_INSA_ILi16EEESB_EEEEEfNS5_IJlSB_lEEEfS1L_NS1C_6fusion15FusionCallbacksIS1G_NS1M_17LinearCombinationIffffLNS_15FloatRoundStyleE2EEESG_S1K_JEEENS4_5SM1004TMEM4LOAD26SM100_TMEM_LOAD_32dp32b16xESY_NSZ_INS10_ILi2ELi4ELi3EEES13_NSR_INS5_IJNSA_ILi8EEES1I_EEENS5_IJS1I_SB_EEEEEEENS4_39AutoVectorizingCopyWithAssumedAlignmentILi128EEENS4_14SM90_TMA_STOREES21_S23_S23_EEEvvEEEEvNT_6ParamsE)
        /*097c*/ 	.short	0x0380
        /*097e*/ 	.short	0x0800


	//----- nvinfo : EIATTR_SW_WAR
	.align		4
.L_55:
        /*0980*/ 	.byte	0x04, 0x36
        /*0982*/ 	.short	(.L_57 - .L_56)
.L_56:
        /*0984*/ 	.word	0x00000008
.L_57:


//--------------------- .nv.callgraph             --------------------------
	.section	.nv.callgraph,"",@"SHT_CUDA_CALLGRAPH"
	.align	4
	.sectionentsize	8
	.align		4
        /*0000*/ 	.word	0x00000000
	.align		4
        /*0004*/ 	.word	0xffffffff
	.align		4
        /*0008*/ 	.word	index@(_ZN7cutlass13device_kernelINS_4gemm6kernel13GemmUniversalIN4cute5tupleIJiiiiEEENS1_10collective13CollectiveMmaINS1_35MainloopSm100TmaUmmaWarpSpecializedILi2ELi2ELi4ENS5_IJNS4_1CILi1EEESB_SB_EEEEENS5_IJNSA_ILi128EEENSA_ILi64EEESE_EEEfNS5_IJSB_llEEEfSH_NS4_8TiledMMAINS4_8MMA_AtomIJNS4_17SM100_MMA_TF32_SSINS_10tfloat32_tESL_fLi128ELi64ELNS4_4UMMA5MajorE1ELSN_1ELNSM_7ScaleInE0ELSO_0EEEEEENS4_6LayoutISC_NS5_IJNSA_ILi0EEESS_SS_EEEEENS5_IJNS4_10UnderscoreESV_SV_EEEEENS4_13SM90_TMA_LOADENS4_14ComposedLayoutINS4_7SwizzleILi2ELi5ELi2EEENS4_18smem_ptr_flag_bitsILi32EEENSR_INS5_IJNSA_ILi32EEENSA_ILi4EEEEEENS5_IJSB_S14_EEEEEEEvNS4_8identityESY_S19_vS1A_EENS_8epilogue10collective18CollectiveEpilogueINS1C_23Sm100TmaWarpSpecializedILi4ELi2ELi16ELb1ELb0EEEJSG_NS5_IJNSR_ISE_SB_EENSR_INSA_ILi16EEESB_EEEEEfNS5_IJlSB_lEEEfS1L_NS1C_6fusion15FusionCallbacksIS1G_NS1M_17LinearCombinationIffffLNS_15FloatRoundStyleE2EEESG_S1K_JEEENS4_5SM1004TMEM4LOAD26SM100_TMEM_LOAD_32dp32b16xESY_NSZ_INS10_ILi2ELi4ELi3EEES13_NSR_INS5_IJNSA_ILi8EEES1I_EEENS5_IJS1I_SB_EEEEEEENS4_39AutoVectorizingCopyWithAssumedAlignmentILi128EEENS4_14SM90_TMA_STOREES21_S23_S23_EEEvvEEEEvNT_6ParamsE)
	.align		4
        /*000c*/ 	.word	index@(__assertfail)
	.align		4
        /*0010*/ 	.word	0x00000000
	.align		4
        /*0014*/ 	.word	0xfffffffe
	.align		4
        /*0018*/ 	.word	0x00000000
	.align		4
        /*001c*/ 	.word	0xfffffffd
	.align		4
        /*0020*/ 	.word	0x00000000
	.align		4
        /*0024*/ 	.word	0xfffffffc


//--------------------- .nv.constant4             --------------------------
	.section	.nv.constant4,"a",@progbits
	.align	8
	.align		8
.nv.constant4:
        /*0000*/ 	.dword	__assertfail
	.align		8
        /*0008*/ 	.dword	__unnamed_1
	.align		8
        /*0010*/ 	.dword	__unnamed_2
	.align		8
        /*0018*/ 	.dword	_ZN40_INTERNAL_cca1200e_4_k_cu_ded23a5f_361564cuda3std3__45__cpo5beginE
	.align		8
        /*0020*/ 	.dword	_ZN40_INTERNAL_cca1200e_4_k_cu_ded23a5f_361564cuda3std3__45__cpo3endE
	.align		8
        /*0028*/ 	.dword	_ZN40_INTERNAL_cca1200e_4_k_cu_ded23a5f_361564cuda3std3__45__cpo6cbeginE
	.align		8
        /*0030*/ 	.dword	_ZN40_INTERNAL_cca1200e_4_k_cu_ded23a5f_361564cuda3std3__45__cpo4cendE
	.align		8
        /*0038*/ 	.dword	_ZN40_INTERNAL_cca1200e_4_k_cu_ded23a5f_361564cuda3std3__442_GLOBAL__N__cca1200e_4_k_cu_ded23a5f_361566ignoreE
	.align		8
        /*0040*/ 	.dword	_ZN40_INTERNAL_cca1200e_4_k_cu_ded23a5f_361564cuda3std3__419piecewise_constructE
	.align		8
        /*0048*/ 	.dword	_ZN40_INTERNAL_cca1200e_4_k_cu_ded23a5f_361564cuda3std3__48in_placeE
	.align		8
        /*0050*/ 	.dword	_ZN40_INTERNAL_cca1200e_4_k_cu_ded23a5f_361564cuda3std6ranges3__45__cpo4swapE
	.align		8
        /*0058*/ 	.dword	_ZN40_INTERNAL_cca1200e_4_k_cu_ded23a5f_361564cuda3std6ranges3__45__cpo9iter_moveE
	.align		8
        /*0060*/ 	.dword	_ZN40_INTERNAL_cca1200e_4_k_cu_ded23a5f_361564cute7productE
	.align		8
        /*0068*/ 	.dword	_ZN40_INTERNAL_cca1200e_4_k_cu_ded23a5f_361564cute1_E
	.align		8
        /*0070*/ 	.dword	$str$25
	.align		8
        /*0078*/ 	.dword	$str$26
	.align		8
        /*0080*/ 	.dword	$str$27
	.align		8
        /*0088*/ 	.dword	$str$28


//--------------------- .text._ZN7cutlass13device_kernelINS_4gemm6kernel13GemmUniversalIN4cute5tupleIJiiiiEEENS1_10collective13CollectiveMmaINS1_35MainloopSm100TmaUmmaWarpSpecializedILi2ELi2ELi4ENS5_IJNS4_1CILi1EEESB_SB_EEEEENS5_IJNSA_ILi128EEENSA_ILi64EEESE_EEEfNS5_IJSB_llEEEfSH_NS4_8TiledMMAINS4_8MMA_AtomIJNS4_17SM100_MMA_TF32_SSINS_10tfloat32_tESL_fLi128ELi64ELNS4_4UMMA5MajorE1ELSN_1ELNSM_7ScaleInE0ELSO_0EEEEEENS4_6LayoutISC_NS5_IJNSA_ILi0EEESS_SS_EEEEENS5_IJNS4_10UnderscoreESV_SV_EEEEENS4_13SM90_TMA_LOADENS4_14ComposedLayoutINS4_7SwizzleILi2ELi5ELi2EEENS4_18smem_ptr_flag_bitsILi32EEENSR_INS5_IJNSA_ILi32EEENSA_ILi4EEEEEENS5_IJSB_S14_EEEEEEEvNS4_8identityESY_S19_vS1A_EENS_8epilogue10collective18CollectiveEpilogueINS1C_23Sm100TmaWarpSpecializedILi4ELi2ELi16ELb1ELb0EEEJSG_NS5_IJNSR_ISE_SB_EENSR_INSA_ILi16EEESB_EEEEEfNS5_IJlSB_lEEEfS1L_NS1C_6fusion15FusionCallbacksIS1G_NS1M_17LinearCombinationIffffLNS_15FloatRoundStyleE2EEESG_S1K_JEEENS4_5SM1004TMEM4LOAD26SM100_TMEM_LOAD_32dp32b16xESY_NSZ_INS10_ILi2ELi4ELi3EEES13_NSR_INS5_IJNSA_ILi8EEES1I_EEENS5_IJS1I_SB_EEEEEEENS4_39AutoVectorizingCopyWithAssumedAlignmentILi128EEENS4_14SM90_TMA_STOREES21_S23_S23_EEEvvEEEEvNT_6ParamsE --------------------------
	.section	.text._ZN7cutlass13device_kernelINS_4gemm6kernel13GemmUniversalIN4cute5tupleIJiiiiEEENS1_10collective13CollectiveMmaINS1_35MainloopSm100TmaUmmaWarpSpecializedILi2ELi2ELi4ENS5_IJNS4_1CILi1EEESB_SB_EEEEENS5_IJNSA_ILi128EEENSA_ILi64EEESE_EEEfNS5_IJSB_llEEEfSH_NS4_8TiledMMAINS4_8MMA_AtomIJNS4_17SM100_MMA_TF32_SSINS_10tfloat32_tESL_fLi128ELi64ELNS4_4UMMA5MajorE1ELSN_1ELNSM_7ScaleInE0ELSO_0EEEEEENS4_6LayoutISC_NS5_IJNSA_ILi0EEESS_SS_EEEEENS5_IJNS4_10UnderscoreESV_SV_EEEEENS4_13SM90_TMA_LOADENS4_14ComposedLayoutINS4_7SwizzleILi2ELi5ELi2EEENS4_18smem_ptr_flag_bitsILi32EEENSR_INS5_IJNSA_ILi32EEENSA_ILi4EEEEEENS5_IJSB_S14_EEEEEEEvNS4_8identityESY_S19_vS1A_EENS_8epilogue10collective18CollectiveEpilogueINS1C_23Sm100TmaWarpSpecializedILi4ELi2ELi16ELb1ELb0EEEJSG_NS5_IJNSR_ISE_SB_EENSR_INSA_ILi16EEESB_EEEEEfNS5_IJlSB_lEEEfS1L_NS1C_6fusion15FusionCallbacksIS1G_NS1M_17LinearCombinationIffffLNS_15FloatRoundStyleE2EEESG_S1K_JEEENS4_5SM1004TMEM4LOAD26SM100_TMEM_LOAD_32dp32b16xESY_NSZ_INS10_ILi2ELi4ELi3EEES13_NSR_INS5_IJNSA_ILi8EEES1I_EEENS5_IJS1I_SB_EEEEEEENS4_39AutoVectorizingCopyWithAssumedAlignmentILi128EEENS4_14SM90_TMA_STOREES21_S23_S23_EEEvvEEEEvNT_6ParamsE,"ax",@progbits
	.align	128
.text._ZN7cutlass13device_kernelINS_4gemm6kernel13GemmUniversalIN4cute5tupleIJiiiiEEENS1_10collective13CollectiveMmaINS1_35MainloopSm100TmaUmmaWarpSpecializedILi2ELi2ELi4ENS5_IJNS4_1CILi1EEESB_SB_EEEEENS5_IJNSA_ILi128EEENSA_ILi64EEESE_EEEfNS5_IJSB_llEEEfSH_NS4_8TiledMMAINS4_8MMA_AtomIJNS4_17SM100_MMA_TF32_SSINS_10tfloat32_tESL_fLi128ELi64ELNS4_4UMMA5MajorE1ELSN_1ELNSM_7ScaleInE0ELSO_0EEEEEENS4_6LayoutISC_NS5_IJNSA_ILi0EEESS_SS_EEEEENS5_IJNS4_10UnderscoreESV_SV_EEEEENS4_13SM90_TMA_LOADENS4_14ComposedLayoutINS4_7SwizzleILi2ELi5ELi2EEENS4_18smem_ptr_flag_bitsILi32EEENSR_INS5_IJNSA_ILi32EEENSA_ILi4EEEEEENS5_IJSB_S14_EEEEEEEvNS4_8identityESY_S19_vS1A_EENS_8epilogue10collective18CollectiveEpilogueINS1C_23Sm100TmaWarpSpecializedILi4ELi2ELi16ELb1ELb0EEEJSG_NS5_IJNSR_ISE_SB_EENSR_INSA_ILi16EEESB_EEEEEfNS5_IJlSB_lEEEfS1L_NS1C_6fusion15FusionCallbacksIS1G_NS1M_17LinearCombinationIffffLNS_15FloatRoundStyleE2EEESG_S1K_JEEENS4_5SM1004TMEM4LOAD26SM100_TMEM_LOAD_32dp32b16xESY_NSZ_INS10_ILi2ELi4ELi3EEES13_NSR_INS5_IJNSA_ILi8EEES1I_EEENS5_IJS1I_SB_EEEEEEENS4_39AutoVectorizingCopyWithAssumedAlignmentILi128EEENS4_14SM90_TMA_STOREES21_S23_S23_EEEvvEEEEvNT_6ParamsE:
        .type           _ZN7cutlass13device_kernelINS_4gemm6kernel13GemmUniversalIN4cute5tupleIJiiiiEEENS1_10collective13CollectiveMmaINS1_35MainloopSm100TmaUmmaWarpSpecializedILi2ELi2ELi4ENS5_IJNS4_1CILi1EEESB_SB_EEEEENS5_IJNSA_ILi128EEENSA_ILi64EEESE_EEEfNS5_IJSB_llEEEfSH_NS4_8TiledMMAINS4_8MMA_AtomIJNS4_17SM100_MMA_TF32_SSINS_10tfloat32_tESL_fLi128ELi64ELNS4_4UMMA5MajorE1ELSN_1ELNSM_7ScaleInE0ELSO_0EEEEEENS4_6LayoutISC_NS5_IJNSA_ILi0EEESS_SS_EEEEENS5_IJNS4_10UnderscoreESV_SV_EEEEENS4_13SM90_TMA_LOADENS4_14ComposedLayoutINS4_7SwizzleILi2ELi5ELi2EEENS4_18smem_ptr_flag_bitsILi32EEENSR_INS5_IJNSA_ILi32EEENSA_ILi4EEEEEENS5_IJSB_S14_EEEEEEEvNS4_8identityESY_S19_vS1A_EENS_8epilogue10collective18CollectiveEpilogueINS1C_23Sm100TmaWarpSpecializedILi4ELi2ELi16ELb1ELb0EEEJSG_NS5_IJNSR_ISE_SB_EENSR_INSA_ILi16EEESB_EEEEEfNS5_IJlSB_lEEEfS1L_NS1C_6fusion15FusionCallbacksIS1G_NS1M_17LinearCombinationIffffLNS_15FloatRoundStyleE2EEESG_S1K_JEEENS4_5SM1004TMEM4LOAD26SM100_TMEM_LOAD_32dp32b16xESY_NSZ_INS10_ILi2ELi4ELi3EEES13_NSR_INS5_IJNSA_ILi8EEES1I_EEENS5_IJS1I_SB_EEEEEEENS4_39AutoVectorizingCopyWithAssumedAlignmentILi128EEENS4_14SM90_TMA_STOREES21_S23_S23_EEEvvEEEEvNT_6ParamsE,@function
        .size           _ZN7cutlass13device_kernelINS_4gemm6kernel13GemmUniversalIN4cute5tupleIJiiiiEEENS1_10collective13CollectiveMmaINS1_35MainloopSm100TmaUmmaWarpSpecializedILi2ELi2ELi4ENS5_IJNS4_1CILi1EEESB_SB_EEEEENS5_IJNSA_ILi128EEENSA_ILi64EEESE_EEEfNS5_IJSB_llEEEfSH_NS4_8TiledMMAINS4_8MMA_AtomIJNS4_17SM100_MMA_TF32_SSINS_10tfloat32_tESL_fLi128ELi64ELNS4_4UMMA5MajorE1ELSN_1ELNSM_7ScaleInE0ELSO_0EEEEEENS4_6LayoutISC_NS5_IJNSA_ILi0EEESS_SS_EEEEENS5_IJNS4_10UnderscoreESV_SV_EEEEENS4_13SM90_TMA_LOADENS4_14ComposedLayoutINS4_7SwizzleILi2ELi5ELi2EEENS4_18smem_ptr_flag_bitsILi32EEENSR_INS5_IJNSA_ILi32EEENSA_ILi4EEEEEENS5_IJSB_S14_EEEEEEEvNS4_8identityESY_S19_vS1A_EENS_8epilogue10collective18CollectiveEpilogueINS1C_23Sm100TmaWarpSpecializedILi4ELi2ELi16ELb1ELb0EEEJSG_NS5_IJNSR_ISE_SB_EENSR_INSA_ILi16EEESB_EEEEEfNS5_IJlSB_lEEEfS1L_NS1C_6fusion15FusionCallbacksIS1G_NS1M_17LinearCombinationIffffLNS_15FloatRoundStyleE2EEESG_S1K_JEEENS4_5SM1004TMEM4LOAD26SM100_TMEM_LOAD_32dp32b16xESY_NSZ_INS10_ILi2ELi4ELi3EEES13_NSR_INS5_IJNSA_ILi8EEES1I_EEENS5_IJS1I_SB_EEEEEEENS4_39AutoVectorizingCopyWithAssumedAlignmentILi128EEENS4_14SM90_TMA_STOREES21_S23_S23_EEEvvEEEEvNT_6ParamsE,(.L_x_174 - _ZN7cutlass13device_kernelINS_4gemm6kernel13GemmUniversalIN4cute5tupleIJiiiiEEENS1_10collective13CollectiveMmaINS1_35MainloopSm100TmaUmmaWarpSpecializedILi2ELi2ELi4ENS5_IJNS4_1CILi1EEESB_SB_EEEEENS5_IJNSA_ILi128EEENSA_ILi64EEESE_EEEfNS5_IJSB_llEEEfSH_NS4_8TiledMMAINS4_8MMA_AtomIJNS4_17SM100_MMA_TF32_SSINS_10tfloat32_tESL_fLi128ELi64ELNS4_4UMMA5MajorE1ELSN_1ELNSM_7ScaleInE0ELSO_0EEEEEENS4_6LayoutISC_NS5_IJNSA_ILi0EEESS_SS_EEEEENS5_IJNS4_10UnderscoreESV_SV_EEEEENS4_13SM90_TMA_LOADENS4_14ComposedLayoutINS4_7SwizzleILi2ELi5ELi2EEENS4_18smem_ptr_flag_bitsILi32EEENSR_INS5_IJNSA_ILi32EEENSA_ILi4EEEEEENS5_IJSB_S14_EEEEEEEvNS4_8identityESY_S19_vS1A_EENS_8epilogue10collective18CollectiveEpilogueINS1C_23Sm100TmaWarpSpecializedILi4ELi2ELi16ELb1ELb0EEEJSG_NS5_IJNSR_ISE_SB_EENSR_INSA_ILi16EEESB_EEEEEfNS5_IJlSB_lEEEfS1L_NS1C_6fusion15FusionCallbacksIS1G_NS1M_17LinearCombinationIffffLNS_15FloatRoundStyleE2EEESG_S1K_JEEENS4_5SM1004TMEM4LOAD26SM100_TMEM_LOAD_32dp32b16xESY_NSZ_INS10_ILi2ELi4ELi3EEES13_NSR_INS5_IJNSA_ILi8EEES1I_EEENS5_IJS1I_SB_EEEEEEENS4_39AutoVectorizingCopyWithAssumedAlignmentILi128EEENS4_14SM90_TMA_STOREES21_S23_S23_EEEvvEEEEvNT_6ParamsE)
        .other          _ZN7cutlass13device_kernelINS_4gemm6kernel13GemmUniversalIN4cute5tupleIJiiiiEEENS1_10collective13CollectiveMmaINS1_35MainloopSm100TmaUmmaWarpSpecializedILi2ELi2ELi4ENS5_IJNS4_1CILi1EEESB_SB_EEEEENS5_IJNSA_ILi128EEENSA_ILi64EEESE_EEEfNS5_IJSB_llEEEfSH_NS4_8TiledMMAINS4_8MMA_AtomIJNS4_17SM100_MMA_TF32_SSINS_10tfloat32_tESL_fLi128ELi64ELNS4_4UMMA5MajorE1ELSN_1ELNSM_7ScaleInE0ELSO_0EEEEEENS4_6LayoutISC_NS5_IJNSA_ILi0EEESS_SS_EEEEENS5_IJNS4_10UnderscoreESV_SV_EEEEENS4_13SM90_TMA_LOADENS4_14ComposedLayoutINS4_7SwizzleILi2ELi5ELi2EEENS4_18smem_ptr_flag_bitsILi32EEENSR_INS5_IJNSA_ILi32EEENSA_ILi4EEEEEENS5_IJSB_S14_EEEEEEEvNS4_8identityESY_S19_vS1A_EENS_8epilogue10collective18CollectiveEpilogueINS1C_23Sm100TmaWarpSpecializedILi4ELi2ELi16ELb1ELb0EEEJSG_NS5_IJNSR_ISE_SB_EENSR_INSA_ILi16EEESB_EEEEEfNS5_IJlSB_lEEEfS1L_NS1C_6fusion15FusionCallbacksIS1G_NS1M_17LinearCombinationIffffLNS_15FloatRoundStyleE2EEESG_S1K_JEEENS4_5SM1004TMEM4LOAD26SM100_TMEM_LOAD_32dp32b16xESY_NSZ_INS10_ILi2ELi4ELi3EEES13_NSR_INS5_IJNSA_ILi8EEES1I_EEENS5_IJS1I_SB_EEEEEEENS4_39AutoVectorizingCopyWithAssumedAlignmentILi128EEENS4_14SM90_TMA_STOREES21_S23_S23_EEEvvEEEEvNT_6ParamsE,@"STO_CUDA_ENTRY STV_DEFAULT"
_ZN7cutlass13device_kernelINS_4gemm6kernel13GemmUniversalIN4cute5tupleIJiiiiEEENS1_10collective13CollectiveMmaINS1_35MainloopSm100TmaUmmaWarpSpecializedILi2ELi2ELi4ENS5_IJNS4_1CILi1EEESB_SB_EEEEENS5_IJNSA_ILi128EEENSA_ILi64EEESE_EEEfNS5_IJSB_llEEEfSH_NS4_8TiledMMAINS4_8MMA_AtomIJNS4_17SM100_MMA_TF32_SSINS_10tfloat32_tESL_fLi128ELi64ELNS4_4UMMA5MajorE1ELSN_1ELNSM_7ScaleInE0ELSO_0EEEEEENS4_6LayoutISC_NS5_IJNSA_ILi0EEESS_SS_EEEEENS5_IJNS4_10UnderscoreESV_SV_EEEEENS4_13SM90_TMA_LOADENS4_14ComposedLayoutINS4_7SwizzleILi2ELi5ELi2EEENS4_18smem_ptr_flag_bitsILi32EEENSR_INS5_IJNSA_ILi32EEENSA_ILi4EEEEEENS5_IJSB_S14_EEEEEEEvNS4_8identityESY_S19_vS1A_EENS_8epilogue10collective18CollectiveEpilogueINS1C_23Sm100TmaWarpSpecializedILi4ELi2ELi16ELb1ELb0EEEJSG_NS5_IJNSR_ISE_SB_EENSR_INSA_ILi16EEESB_EEEEEfNS5_IJlSB_lEEEfS1L_NS1C_6fusion15FusionCallbacksIS1G_NS1M_17LinearCombinationIffffLNS_15FloatRoundStyleE2EEESG_S1K_JEEENS4_5SM1004TMEM4LOAD26SM100_TMEM_LOAD_32dp32b16xESY_NSZ_INS10_ILi2ELi4ELi3EEES13_NSR_INS5_IJNSA_ILi8EEES1I_EEENS5_IJS1I_SB_EEEEEEENS4_39AutoVectorizingCopyWithAssumedAlignmentILi128EEENS4_14SM90_TMA_STOREES21_S23_S23_EEEvvEEEEvNT_6ParamsE:
[----:B------:R-:W1:Y:S01]  /*0000*/  LDC R1, c[0x0][0x37c] ;  /* 0x0000df00ff017b82 */ /* 0x000e620000000800 */
[----:B------:R-:W2:Y:S01]  /*0010*/  S2R R77, SR_TID.X ;  /* 0x00000000004d7919 */ /* 0x000ea20000002100 */
[----:B------:R-:W3:Y:S01]  /*0020*/  LDCU.64 UR8, c[0x0][0x890] ;  /* 0x00011200ff0877ac */ /* 0x000ee20008000a00 */
[----:B------:R-:W-:Y:S02]  /*0030*/  PRMT R64, RZ, 0x7610, R64 ;  /* 0x00007610ff407816 */ /* 0x000fe40000000040 */
[----:B------:R-:W-:Y:S01]  /*0040*/  ELECT P5, URZ, PT ;  /* 0x0000000000ff782f */ /* 0x000fe200038a0000 */
[----:B------:R-:W4:Y:S01]  /*0050*/  LDCU.64 UR54, c[0x0][0x358] ;  /* 0x00006b00ff3677ac */ /* 0x000f220008000a00 */
[----:B---3--:R-:W-:-:S04]  /*0060*/  UISETP.NE.U32.AND UP0, UPT, UR8, URZ, UPT ;  /* 0x000000ff0800728c */ /* 0x008fc8000bf05070 */
[----:B------:R-:W-:Y:S01]  /*0070*/  UISETP.NE.AND.EX UP0, UPT, UR9, URZ, UPT, UP0 ;  /* 0x000000ff0900728c */ /* 0x000fe2000bf05300 */
[----:B--2---:R-:W-:-:S05]  /*0080*/  SHF.R.U32.HI R68, RZ, 0x5, R77 ;  /* 0x00000005ff447819 */ /* 0x004fca000001164d */
[----:B------:R-:W2:Y:S02]  /*0090*/  SHFL.IDX PT, R0, R68, RZ, 0x1f ;  /* 0x00001fff44007589 */ /* 0x000ea400000e0000 */
[----:B--2---:R-:W-:Y:S01]  /*00a0*/  R2UR UR10, R0 ;  /* 0x00000000000a72ca */ /* 0x004fe200000e0000 */
[----:B-1--4-:R-:W-:-:S14]  /*00b0*/  BRA.U UP0, `(.L_x_0) ;  /* 0x00000001002c7547 */ /* 0x012fdc000b800000 */
[----:B------:R-:W1:Y:S02]  /*00c0*/  LDCU.64 UR4, c[0x0][0x888] ;  /* 0x00011100ff0477ac */ /* 0x000e640008000a00 */
[----:B-1----:R-:W-:-:S04]  /*00d0*/  UISETP.NE.U32.AND UP0, UPT, UR4, URZ, UPT ;  /* 0x000000ff0400728c */ /* 0x002fc8000bf05070 */
[----:B------:R-:W-:-:S09]  /*00e0*/  UISETP.NE.AND.EX UP0, UPT, UR5, URZ, UPT, UP0 ;  /* 0x000000ff0500728c */ /* 0x000fd2000bf05300 */
[----:B------:R-:W-:Y:S05]  /*00f0*/  BRA.U !UP0, `(.L_x_1) ;  /* 0x0000000108107547 */ /* 0x000fea000b800000 */
[----:B------:R-:W1:Y:S02]  /*0100*/  LDC.64 R2, c[0x0][0x888] ;  /* 0x00022200ff027b82 */ /* 0x000e640000000a00 */
[----:B-1----:R1:W5:Y:S01]  /*0110*/  LDG.E R35, desc[UR54][R2.64] ;  /* 0x0000003602237981 */ /* 0x002362000c1e1900 */
[----:B------:R-:W-:Y:S01]  /*0120*/  HFMA2 R64, -RZ, RZ, 0, 5.9604644775390625e-08 ;  /* 0x00000001ff407431 */ /* 0x000fe200000001ff */
[----:B------:R-:W-:Y:S05]  /*0130*/  BRA `(.L_x_0) ;  /* 0x00000000000c7947 */ /* 0x000fea0003800000 */
.L_x_1:
[----:B------:R-:W1:Y:S01]  /*0140*/  LDCU UR4, c[0x0][0x880] ;  /* 0x00011000ff0477ac */ /* 0x000e620008000800 */
[----:B------:R-:W-:Y:S01]  /*0150*/  HFMA2 R64, -RZ, RZ, 0, 5.9604644775390625e-08 ;  /* 0x00000001ff407431 */ /* 0x000fe200000001ff */
[----:B-1----:R-:W-:-:S07]  /*0160*/  MOV R35, UR4 ;  /* 0x0000000400237c02 */ /* 0x002fce0008000f00 */
.L_x_0:
[----:B------:R-:W2:Y:S02]  /*0170*/  LDCU.64 UR4, c[0x0][0x8b0] ;  /* 0x00011600ff0477ac */ /* 0x000ea40008000a00 */
[----:B--2---:R-:W-:-:S04]  /*0180*/  UISETP.NE.U32.AND UP0, UPT, UR4, URZ, UPT ;  /* 0x000000ff0400728c */ /* 0x004fc8000bf05070 */
[----:B------:R-:W-:-:S09]  /*0190*/  UISETP.NE.AND.EX UP0, UPT, UR5, URZ, UPT, UP0 ;  /* 0x000000ff0500728c */ /* 0x000fd2000bf05300 */
[----:B------:R-:W-:Y:S05]  /*01a0*/  BRA.U UP0, `(.L_x_2) ;  /* 0x0000000100247547 */ /* 0x000fea000b800000 */
[----:B------:R-:W2:Y:S02]  /*01b0*/  LDCU.64 UR4, c[0x0][0x8a8] ;  /* 0x00011500ff0477ac */ /* 0x000ea40008000a00 */
[----:B--2---:R-:W-:-:S04]  /*01c0*/  UISETP.NE.U32.AND UP0, UPT, UR4, URZ, UPT ;  /* 0x000000ff0400728c */ /* 0x004fc8000bf05070 */
[----:B------:R-:W-:-:S09]  /*01d0*/  UISETP.NE.AND.EX UP0, UPT, UR5, URZ, UPT, UP0 ;  /* 0x000000ff0500728c */ /* 0x000fd2000bf05300 */
[----:B------:R-:W-:Y:S05]  /*01e0*/  BRA.U !UP0, `(.L_x_3) ;  /* 0x00000001080c7547 */ /* 0x000fea000b800000 */
[----:B-1----:R-:W1:Y:S02]  /*01f0*/  LDC.64 R2, c[0x0][0x8a8] ;  /* 0x00022a00ff027b82 */ /* 0x002e640000000a00 */
[----:B-1----:R2:W5:Y:S01]  /*0200*/  LDG.E R33, desc[UR54][R2.64] ;  /* 0x0000003602217981 */ /* 0x002562000c1e1900 */
[----:B------:R-:W-:Y:S05]  /*0210*/  BRA `(.L_x_2) ;  /* 0x0000000000087947 */ /* 0x000fea0003800000 */
.L_x_3:
[----:B------:R-:W2:Y:S02]  /*0220*/  LDCU UR4, c[0x0][0x8a0] ;  /* 0x00011400ff0477ac */ /* 0x000ea40008000800 */
[----:B--2---:R-:W-:Y:S02]  /*0230*/  MOV R33, UR4 ;  /* 0x0000000400217c02 */ /* 0x004fe40008000f00 */
.L_x_2:
[----:B------:R-:W-:Y:S01]  /*0240*/  IMAD.U32 R0, RZ, RZ, UR10 ;  /* 0x0000000aff007e24 */ /* 0x000fe2000f8e00ff */
[----:B------:R-:W-:Y:S04]  /*0250*/  BSSY.RECONVERGENT B0, `(.L_x_4) ;  /* 0x000000c000007945 */ /* 0x000fe80003800200 */
[C---:B------:R-:W-:Y:S02]  /*0260*/  ISETP.NE.OR P1, PT, R0.reuse, 0x1, !P5 ;  /* 0x000000010000780c */ /* 0x040fe40006f25670 */
[----:B------:R-:W-:-:S11]  /*0270*/  ISETP.NE.OR P0, PT, R0, 0x3, !P5 ;  /* 0x000000030000780c */ /* 0x000fd60006f05670 */
[----:B------:R-:W-:Y:S05]  /*0280*/  @P1 BRA `(.L_x_5) ;  /* 0x0000000000201947 */ /* 0x000fea0003800000 */
[----:B------:R-:W3:Y:S02]  /*0290*/  LDCU.64 UR4, c[0x0][0x348] ;  /* 0x00006900ff0477ac */ /* 0x000ee40008000a00 */
[----:B---3--:R-:W-:Y:S02]  /*02a0*/  UIADD3 UR6, UP1, UPT, UR4, 0x80, URZ ;  /* 0x0000008004067890 */ /* 0x008fe4000ff3e0ff */
[----:B------:R-:W-:Y:S02]  /*02b0*/  UIADD3 UR4, UP0, UPT, UR4, 0x180, URZ ;  /* 0x0000018004047890 */ /* 0x000fe4000ff1e0ff */
[----:B------:R-:W-:Y:S02]  /*02c0*/  UIADD3.X UR7, UPT, UPT, URZ, UR5, URZ, UP1, !UPT ;  /* 0x00000005ff077290 */ /* 0x000fe40008ffe4ff */
[----:B------:R-:W-:-:S07]  /*02d0*/  UIADD3.X UR5, UPT, UPT, URZ, UR5, URZ, UP0, !UPT ;  /* 0x00000005ff057290 */ /* 0x000fce00087fe4ff */
[----:B------:R3:W-:Y:S02]  /*02e0*/  UTMACCTL.PF [UR6] ;  /* 0x00000000060079b9 */ /* 0x0007e40008040000 */
[----:B------:R3:W-:Y:S02]  /*02f0*/  UTMACCTL.PF [UR4] ;  /* 0x00000000040079b9 */ /* 0x0007e40008040000 */
[----:B---3--:R-:W-:Y:S01]  /*0300*/  NOP ;  /* 0x0000000000007918 */ /* 0x008fe20000000000 */
.L_x_5:
[----:B------:R-:W-:Y:S05]  /*0310*/  BSYNC.RECONVERGENT B0 ;  /* 0x0000000000007941 */ /* 0x000fea0003800200 */
.L_x_4:
[----:B------:R-:W-:Y:S04]  /*0320*/  BSSY.RECONVERGENT B0, `(.L_x_6) ;  /* 0x000000a000007945 */ /* 0x000fe80003800200 */
        /* <DEDUP_REMOVED lines=9> */
.L_x_7:
[----:B------:R-:W-:Y:S05]  /*03c0*/  BSYNC.RECONVERGENT B0 ;  /* 0x0000000000007941 */ /* 0x000fea0003800200 */
.L_x_6:
[----:B------:R-:W3:Y:S01]  /*03d0*/  LDCU.64 UR4, c[0x0][0x888] ;  /* 0x00011100ff0477ac */ /* 0x000ee20008000a00 */
[----:B------:R-:W-:Y:S02]  /*03e0*/  UISETP.EQ.U32.AND UP1, UPT, UR8, URZ, UPT ;  /* 0x000000ff0800728c */ /* 0x000fe4000bf22070 */
[----:B------:R-:W-:Y:S02]  /*03f0*/  UPLOP3.LUT UP2, UPT, UPT, UPT, UPT, 0x80, 0x8 ;  /* 0x000000000008789c */ /* 0x000fe40003f4f070 */
[----:B---3--:R-:W-:-:S04]  /*0400*/  UISETP.NE.U32.AND UP0, UPT, UR4, URZ, UPT ;  /* 0x000000ff0400728c */ /* 0x008fc8000bf05070 */
[----:B------:R-:W-:-:S04]  /*0410*/  UISETP.NE.AND.EX UP0, UPT, UR5, URZ, UPT, UP0 ;  /* 0x000000ff0500728c */ /* 0x000fc8000bf05300 */
[----:B------:R-:W-:-:S04]  /*0420*/  UISETP.EQ.OR.EX UP3, UPT, UR9, URZ, !UP0, UP1 ;  /* 0x000000ff0900728c */ /* 0x000fc8000c762710 */
[----:B------:R-:W-:-:S05]  /*0430*/  UP2UR UR44, UPR, URZ, 0x8 ;  /* 0x00000008ff2c7883 */ /* 0x000fca0008000000 */
[----:B------:R-:W-:Y:S07]  /*0440*/  BRA.U !UP3, `(.L_x_8) ;  /* 0x000000010b207547 */ /* 0x000fee000b800000 */
[----:B------:R-:W-:Y:S01]  /*0450*/  UISETP.NE.U32.AND UP2, UPT, UR8, URZ, UPT ;  /* 0x000000ff0800728c */ /* 0x000fe2000bf45070 */
[----:B-----5:R-:W-:Y:S01]  /*0460*/  FSETP.NEU.AND P0, PT, R35, RZ, PT ;  /* 0x000000ff2300720b */ /* 0x020fe20003f0d000 */
[----:B------:R-:W-:Y:S02]  /*0470*/  USEL UR4, URZ, 0xffffffff, UP0 ;  /* 0xffffffffff047887 */ /* 0x000fe40008000000 */
[----:B------:R-:W-:-:S10]  /*0480*/  UISETP.NE.AND.EX UP2, UPT, UR9, URZ, UPT, UP2 ;  /* 0x000000ff0900728c */ /* 0x000fd4000bf45320 */
[----:B------:R-:W-:Y:S01]  /*0490*/  VOTEU.ANY UP1, P0 ;  /* 0x0000000000ff7886 */ /* 0x000fe20000020100 */
[----:B------:R-:W-:-:S04]  /*04a0*/  @!UP2 USEL UR4, URZ, 0xffffffff, UP1 ;  /* 0xffffffffff04a887 */ /* 0x000fc80008800000 */
[----:B------:R-:W-:-:S04]  /*04b0*/  ULOP3.LUT UR4, UR4, 0x1, URZ, 0xc0, !UPT ;  /* 0x0000000104047892 */ /* 0x000fc8000f8ec0ff */
[----:B------:R-:W-:-:S11]  /*04c0*/  UISETP.NE.U32.AND UP2, UPT, UR4, 0x1, UPT ;  /* 0x000000010400788c */ /* 0x000fd6000bf45070 */
.L_x_8:
[----:B-12---:R-:W1:Y:S01]  /*04d0*/  SHFL.IDX PT, R2, R68, RZ, 0x1f ;  /* 0x00001fff44027589 */ /* 0x006e6200000e0000 */
[----:B------:R-:W-:-:S04]  /*04e0*/  UISETP.NE.AND UP1, UPT, UR10, 0x2, UPT ;  /* 0x000000020a00788c */ /* 0x000fc8000bf25270 */
[----:B------:R-:W-:Y:S01]  /*04f0*/  USEL UR21, URZ, 0x1, UP1 ;  /* 0x00000001ff157887 */ /* 0x000fe20008800000 */
[----:B-1----:R-:W-:-:S13]  /*0500*/  ISETP.NE.AND P0, PT, R2, RZ, PT ;  /* 0x000000ff0200720c */ /* 0x002fda0003f05270 */
[----:B------:R-:W-:Y:S05]  /*0510*/  @P0 BRA `(.L_x_9) ;  /* 0x0000000000380947 */ /* 0x000fea0003800000 */
[----:B------:R-:W1:Y:S01]  /*0520*/  S2UR UR4, SR_CgaCtaId ;  /* 0x00000000000479c3 */ /* 0x000e620000008800 */
[----:B------:R-:W-:Y:S01]  /*0530*/  UMOV UR5, 0x400 ;  /* 0x0000040000057882 */ /* 0x000fe20000000000 */
[----:B------:R-:W-:Y:S01]  /*0540*/  UMOV UR6, 0x1 ;  /* 0x0000000100067882 */ /* 0x000fe20000000000 */
[----:B------:R-:W-:Y:S01]  /*0550*/  ELECT P0, URZ, PT ;  /* 0x0000000000ff782f */ /* 0x000fe20003800000 */
[----:B------:R-:W-:-:S04]  /*0560*/  UIADD3 UR6, UPT, UPT, -UR6, 0x100000, URZ ;  /* 0x0010000006067890 */ /* 0x000fc8000fffe1ff */
[----:B------:R-:W-:Y:S02]  /*0570*/  USHF.L.U32 UR7, UR6, 0xb, URZ ;  /* 0x0000000b06077899 */ /* 0x000fe400080006ff */
[----:B------:R-:W-:Y:S02]  /*0580*/  USHF.L.U32 UR6, UR6, 0x1, URZ ;  /* 0x0000000106067899 */ /* 0x000fe400080006ff */
[----:B-1----:R-:W-:Y:S01]  /*0590*/  ULEA UR4, UR4, UR5, 0x18 ;  /* 0x0000000504047291 */ /* 0x002fe2000f8ec0ff */
[----:B------:R-:W1:Y:S11]  /*05a0*/  FENCE.VIEW.ASYNC.S ;  /* 0x00000000000073c6 */ /* 0x000e760000000000 */
[----:B-1----:R1:W2:Y:S01]  /*05b0*/  SYNCS.EXCH.64 URZ, [UR4], UR6 ;  /* 0x0000000604ff75b2 */ /* 0x0022a20008000100 */
[----:B------:R1:W3:Y:S01]  /*05c0*/  SYNCS.EXCH.64 URZ, [UR4+0x10], UR6 ;  /* 0x0000100604ff75b2 */ /* 0x0002e20008000100 */
[----:B------:R1:W4:Y:S01]  /*05d0*/  SYNCS.EXCH.64 URZ, [UR4+0x8], UR6 ;  /* 0x0000080604ff75b2 */ /* 0x0003220008000100 */
[----:B------:R1:W1:Y:S01]  /*05e0*/  SYNCS.EXCH.64 URZ, [UR4+0x18], UR6 ;  /* 0x0000180604ff75b2 */ /* 0x0002620008000100 */
[----:B------:R-:W-:Y:S01]  /*05f0*/  NOP ;  /* 0x0000000000007918 */ /* 0x000fe20000000000 */
.L_x_9:
[----:B------:R-:W2:Y:S01]  /*0600*/  SHFL.IDX PT, R2, R68, RZ, 0x1f ;  /* 0x00001fff44027589 */ /* 0x000ea200000e0000 */
[----:B------:R-:W-:Y:S01]  /*0610*/  NOP ;  /* 0x0000000000007918 */ /* 0x000fe20000000000 */
[----:B--2---:R-:W-:-:S13]  /*0620*/  ISETP.NE.AND P0, PT, R2, 0x1, PT ;  /* 0x000000010200780c */ /* 0x004fda0003f05270 */
[----:B------:R-:W-:Y:S05]  /*0630*/  @P0 BRA `(.L_x_10) ;  /* 0x0000000000580947 */ /* 0x000fea0003800000 */
[----:B-1----:R-:W1:Y:S01]  /*0640*/  S2UR UR4, SR_CgaCtaId ;  /* 0x00000000000479c3 */ /* 0x002e620000008800 */
[----:B------:R-:W-:Y:S01]  /*0650*/  UMOV UR5, 0x400 ;  /* 0x0000040000057882 */ /* 0x000fe20000000000 */
[----:B------:R-:W-:Y:S01]  /*0660*/  UMOV UR8, 0x20 ;  /* 0x0000002000087882 */ /* 0x000fe20000000000 */
[----:B------:R-:W-:Y:S01]  /*0670*/  UMOV UR6, 0x80 ;  /* 0x0000008000067882 */ /* 0x000fe20000000000 */
[----:B------:R-:W-:-:S04]  /*0680*/  UIADD3 UR8, UPT, UPT, -UR8, 0x100000, URZ ;  /* 0x0010000008087890 */ /* 0x000fc8000fffe1ff */
[----:B------:R-:W-:Y:S02]  /*0690*/  USHF.L.U32 UR9, UR8, 0xb, URZ ;  /* 0x0000000b08097899 */ /* 0x000fe400080006ff */
[----:B------:R-:W-:Y:S02]  /*06a0*/  USHF.L.U32 UR8, UR8, 0x1, URZ ;  /* 0x0000000108087899 */ /* 0x000fe400080006ff */
[----:B------:R-:W-:-:S04]  /*06b0*/  UIADD3 UR6, UPT, UPT, -UR6, 0x100000, URZ ;  /* 0x0010000006067890 */ /* 0x000fc8000fffe1ff */
[----:B------:R-:W-:Y:S02]  /*06c0*/  USHF.L.U32 UR7, UR6, 0xb, URZ ;  /* 0x0000000b06077899 */ /* 0x000fe400080006ff */
[----:B------:R-:W-:Y:S01]  /*06d0*/  USHF.L.U32 UR6, UR6, 0x1, URZ ;  /* 0x0000000106067899 */ /* 0x000fe200080006ff */
[----:B------:R-:W-:Y:S01]  /*06e0*/  ELECT P0, URZ, PT ;  /* 0x0000000000ff782f */ /* 0x000fe20003800000 */
[----:B-1----:R-:W-:Y:S01]  /*06f0*/  ULEA UR4, UR4, UR5, 0x18 ;  /* 0x0000000504047291 */ /* 0x002fe2000f8ec0ff */
[----:B------:R-:W1:Y:S11]  /*0700*/  FENCE.VIEW.ASYNC.S ;  /* 0x00000000000073c6 */ /* 0x000e760000000000 */
[----:B-1----:R2:W1:Y:S01]  /*0710*/  SYNCS.EXCH.64 URZ, [UR4+0x20], UR8 ;  /* 0x0000200804ff75b2 */ /* 0x0024620008000100 */
[----:B------:R2:W1:Y:S01]  /*0720*/  SYNCS.EXCH.64 URZ, [UR4+0x40], UR6 ;  /* 0x0000400604ff75b2 */ /* 0x0004620008000100 */
[----:B------:R2:W1:Y:S01]  /*0730*/  SYNCS.EXCH.64 URZ, [UR4+0x28], UR8 ;  /* 0x0000280804ff75b2 */ /* 0x0004620008000100 */
[----:B------:R2:W1:Y:S01]  /*0740*/  SYNCS.EXCH.64 URZ, [UR4+0x48], UR6 ;  /* 0x0000480604ff75b2 */ /* 0x0004620008000100 */
[----:B------:R2:W1:Y:S01]  /*0750*/  SYNCS.EXCH.64 URZ, [UR4+0x30], UR8 ;  /* 0x0000300804ff75b2 */ /* 0x0004620008000100 */
[----:B------:R2:W1:Y:S01]  /*0760*/  SYNCS.EXCH.64 URZ, [UR4+0x50], UR6 ;  /* 0x0000500604ff75b2 */ /* 0x0004620008000100 */
[----:B------:R2:W1:Y:S01]  /*0770*/  SYNCS.EXCH.64 URZ, [UR4+0x38], UR8 ;  /* 0x0000380804ff75b2 */ /* 0x0004620008000100 */
[----:B------:R2:W1:Y:S02]  /*0780*/  SYNCS.EXCH.64 URZ, [UR4+0x58], UR6 ;  /* 0x0000580604ff75b2 */ /* 0x0004640008000100 */
[----:B--2---:R-:W-:Y:S01]  /*0790*/  NOP ;  /* 0x0000000000007918 */ /* 0x004fe20000000000 */
.L_x_10:
[----:B------:R-:W2:Y:S01]  /*07a0*/  SHFL.IDX PT, R2, R68, RZ, 0x1f ;  /* 0x00001fff44027589 */ /* 0x000ea200000e0000 */
[----:B------:R-:W-:Y:S01]  /*07b0*/  NOP ;  /* 0x0000000000007918 */ /* 0x000fe20000000000 */
[----:B--2---:R-:W-:-:S13]  /*07c0*/  ISETP.NE.AND P0, PT, R2, 0x3, PT ;  /* 0x000000030200780c */ /* 0x004fda0003f05270 */
[----:B------:R-:W-:Y:S05]  /*07d0*/  @P0 BRA `(.L_x_11) ;  /* 0x0000000000300947 */ /* 0x000fea0003800000 */
[----:B-1----:R-:W1:Y:S01]  /*07e0*/  S2UR UR6, SR_CgaCtaId ;  /* 0x00000000000679c3 */ /* 0x002e620000008800 */
[----:B------:R-:W-:Y:S01]  /*07f0*/  UMOV UR4, 0x400 ;  /* 0x0000040000047882 */ /* 0x000fe20000000000 */
[----:B------:R-:W-:Y:S01]  /*0800*/  UMOV UR5, 0x20 ;  /* 0x0000002000057882 */ /* 0x000fe20000000000 */
[----:B------:R-:W-:Y:S01]  /*0810*/  ELECT P0, URZ, PT ;  /* 0x0000000000ff782f */ /* 0x000fe20003800000 */
[----:B-1----:R-:W-:Y:S02]  /*0820*/  ULEA UR6, UR6, UR4, 0x18 ;  /* 0x0000000406067291 */ /* 0x002fe4000f8ec0ff */
[----:B------:R-:W-:-:S04]  /*0830*/  UIADD3 UR4, UPT, UPT, -UR5, 0x100000, URZ ;  /* 0x0010000005047890 */ /* 0x000fc8000fffe1ff */
[----:B------:R-:W-:Y:S02]  /*0840*/  USHF.L.U32 UR5, UR4, 0xb, URZ ;  /* 0x0000000b04057899 */ /* 0x000fe400080006ff */
[----:B------:R-:W-:Y:S01]  /*0850*/  USHF.L.U32 UR4, UR4, 0x1, URZ ;  /* 0x0000000104047899 */ /* 0x000fe200080006ff */
[----:B------:R-:W1:Y:S11]  /*0860*/  FENCE.VIEW.ASYNC.S ;  /* 0x00000000000073c6 */ /* 0x000e760000000000 */
[----:B-1----:R2:W1:Y:S01]  /*0870*/  SYNCS.EXCH.64 URZ, [UR6+0x60], UR4 ;  /* 0x0000600406ff75b2 */ /* 0x0024620008000100 */
[----:B------:R2:W1:Y:S02]  /*0880*/  SYNCS.EXCH.64 URZ, [UR6+0x68], UR4 ;  /* 0x0000680406ff75b2 */ /* 0x0004640008000100 */
[----:B--2---:R-:W-:Y:S01]  /*0890*/  NOP ;  /* 0x0000000000007918 */ /* 0x004fe20000000000 */
.L_x_11:
[----:B------:R-:W2:Y:S01]  /*08a0*/  SHFL.IDX PT, R2, R68, RZ, 0x1f ;  /* 0x00001fff44027589 */ /* 0x000ea200000e0000 */
[----:B------:R-:W-:Y:S01]  /*08b0*/  NOP ;  /* 0x0000000000007918 */ /* 0x000fe20000000000 */
[----:B--2---:R-:W-:-:S13]  /*08c0*/  ISETP.NE.AND P0, PT, R2, 0x4, PT ;  /* 0x000000040200780c */ /* 0x004fda0003f05270 */
[----:B------:R-:W-:Y:S05]  /*08d0*/  @P0 BRA `(.L_x_12) ;  /* 0x00000000004c0947 */ /* 0x000fea0003800000 */
[----:B-1----:R-:W1:Y:S01]  /*08e0*/  S2UR UR6, SR_CgaCtaId ;  /* 0x00000000000679c3 */ /* 0x002e620000008800 */
[----:B------:R-:W-:Y:S01]  /*08f0*/  UMOV UR4, 0x100 ;  /* 0x0000010000047882 */ /* 0x000fe20000000000 */
[----:B------:R-:W-:Y:S01]  /*0900*/  UMOV UR5, 0x400 ;  /* 0x0000040000057882 */ /* 0x000fe20000000000 */
[----:B------:R-:W-:Y:S01]  /*0910*/  USEL UR4, UR4, 0xe0, UP2 ;  /* 0x000000e004047887 */ /* 0x000fe20009000000 */
[----:B------:R-:W-:Y:S01]  /*0920*/  UMOV UR8, 0x1 ;  /* 0x0000000100087882 */ /* 0x000fe20000000000 */
[----:B------:R-:W-:Y:S01]  /*0930*/  ELECT P0, URZ, PT ;  /* 0x0000000000ff782f */ /* 0x000fe20003800000 */
[----:B------:R-:W-:-:S04]  /*0940*/  UIADD3 UR8, UPT, UPT, -UR8, 0x100000, URZ ;  /* 0x0010000008087890 */ /* 0x000fc8000fffe1ff */
[----:B------:R-:W-:Y:S02]  /*0950*/  USHF.L.U32 UR9, UR8, 0xb, URZ ;  /* 0x0000000b08097899 */ /* 0x000fe400080006ff */
[----:B------:R-:W-:Y:S02]  /*0960*/  USHF.L.U32 UR8, UR8, 0x1, URZ ;  /* 0x0000000108087899 */ /* 0x000fe400080006ff */
[----:B-1----:R-:W-:Y:S02]  /*0970*/  ULEA UR6, UR6, UR5, 0x18 ;  /* 0x0000000506067291 */ /* 0x002fe4000f8ec0ff */
[----:B------:R-:W-:-:S04]  /*0980*/  UIADD3 UR4, UPT, UPT, -UR4, 0x100000, URZ ;  /* 0x0010000004047890 */ /* 0x000fc8000fffe1ff */
[----:B------:R-:W-:Y:S02]  /*0990*/  USHF.L.U32 UR5, UR4, 0xb, URZ ;  /* 0x0000000b04057899 */ /* 0x000fe400080006ff */
[----:B------:R-:W-:Y:S01]  /*09a0*/  USHF.L.U32 UR4, UR4, 0x1, URZ ;  /* 0x0000000104047899 */ /* 0x000fe200080006ff */
[----:B------:R-:W1:Y:S03]  /*09b0*/  FENCE.VIEW.ASYNC.S ;  /* 0x00000000000073c6 */ /* 0x000e660000000000 */
[----:B-1----:R2:W1:Y:S08]  /*09c0*/  SYNCS.EXCH.64 URZ, [UR6+0x70], UR8 ;  /* 0x0000700806ff75b2 */ /* 0x0024700008000100 */
[----:B------:R2:W1:Y:S01]  /*09d0*/  SYNCS.EXCH.64 URZ, [UR6+0x80], UR4 ;  /* 0x0000800406ff75b2 */ /* 0x0004620008000100 */
[----:B------:R2:W1:Y:S01]  /*09e0*/  SYNCS.EXCH.64 URZ, [UR6+0x78], UR8 ;  /* 0x0000780806ff75b2 */ /* 0x0004620008000100 */
[----:B------:R2:W1:Y:S02]  /*09f0*/  SYNCS.EXCH.64 URZ, [UR6+0x88], UR4 ;  /* 0x0000880406ff75b2 */ /* 0x0004640008000100 */
[----:B--2---:R-:W-:Y:S01]  /*0a00*/  NOP ;  /* 0x0000000000007918 */ /* 0x004fe20000000000 */
.L_x_12:
        /* <DEDUP_REMOVED lines=26> */
.L_x_13:
        /* <DEDUP_REMOVED lines=13> */
[----:B-1----:R2:W1:Y:S01]  /*0c80*/  SYNCS.EXCH.64 URZ, [UR4+0xd0], UR6 ;  /* 0x0000d00604ff75b2 */ /* 0x0024620008000100 */
[----:B------:R2:W1:Y:S01]  /*0c90*/  SYNCS.EXCH.64 URZ, [UR4+0xe0], UR6 ;  /* 0x0000e00604ff75b2 */ /* 0x0004620008000100 */
[----:B------:R2:W1:Y:S01]  /*0ca0*/  SYNCS.EXCH.64 URZ, [UR4+0xd8], UR6 ;  /* 0x0000d80604ff75b2 */ /* 0x0004620008000100 */
[----:B------:R2:W1:Y:S02]  /*0cb0*/  SYNCS.EXCH.64 URZ, [UR4+0xe8], UR6 ;  /* 0x0000e80604ff75b2 */ /* 0x0004640008000100 */
[----:B--2---:R-:W-:Y:S01]  /*0cc0*/  NOP ;  /* 0x0000000000007918 */ /* 0x004fe20000000000 */
.L_x_14:
[----:B------:R-:W2:Y:S01]  /*0cd0*/  S2UR UR5, SR_CTAID.X ;  /* 0x00000000000579c3 */ /* 0x000ea20000002500 */
[----:B------:R-:W-:-:S05]  /*0ce0*/  CS2R.32 R63, SR_CgaSize ;  /* 0x00000000003f7805 */ /* 0x000fca0000008a00 */
[----:B------:R-:W-:-:S05]  /*0cf0*/  IMAD R63, R63, -0xa0, RZ ;  /* 0xffffff603f3f7824 */ /* 0x000fca00078e02ff */
[----:B-1----:R-:W-:-:S14]  /*0d00*/  R2UR UR7, R63 ;  /* 0x000000003f0772ca */ /* 0x002fdc00000e0000 */
[----:B------:R-:W1:Y:S01]  /*0d10*/  LDCU UR7, c[0x0][UR7+0x2b0] ;  /* 0x00005600070777ac */ /* 0x000e620008000800 */
[----:B------:R-:W-:Y:S01]  /*0d20*/  NOP ;  /* 0x0000000000007918 */ /* 0x000fe20000000000 */
[----:B------:R-:W-:-:S05]  /*0d30*/  CS2R.32 R63, SR_CgaSize ;  /* 0x00000000003f7805 */ /* 0x000fca0000008a00 */
[----:B------:R-:W-:-:S05]  /*0d40*/  IMAD R63, R63, -0xa0, RZ ;  /* 0xffffff603f3f7824 */ /* 0x000fca00078e02ff */
[----:B------:R-:W-:-:S14]  /*0d50*/  R2UR UR6, R63 ;  /* 0x000000003f0672ca */ /* 0x000fdc00000e0000 */
[----:B------:R-:W3:Y:S01]  /*0d60*/  LDCU UR6, c[0x0][UR6+0x2b4] ;  /* 0x00005680060677ac */ /* 0x000ee20008000800 */
[----:B------:R-:W4:Y:S08]  /*0d70*/  S2UR UR4, SR_CTAID.Y ;  /* 0x00000000000479c3 */ /* 0x000f300000002600 */
[----:B------:R-:W3:Y:S01]  /*0d80*/  LDC R10, c[0x0][0xb24] ;  /* 0x0002c900ff0a7b82 */ /* 0x000ee20000000800 */
[----:B--2---:R-:W-:-:S02]  /*0d90*/  I2FP.F32.U32 R63, UR5 ;  /* 0x00000005003f7c45 */ /* 0x004fc40008201000 */
[----:B------:R-:W-:-:S05]  /*0da0*/  CS2R.32 R3, SR_CgaSize ;  /* 0x0000000000037805 */ /* 0x000fca0000008a00 */
[----:B------:R-:W-:-:S06]  /*0db0*/  IMAD R3, R3, -0xa0, RZ ;  /* 0xffffff6003037824 */ /* 0x000fcc00078e02ff */
[----:B------:R-:W2:Y:S01]  /*0dc0*/  LDC R3, c[0x0][R3+0x2a0] ;  /* 0x0000a80003037b82 */ /* 0x000ea20000000800 */
[----:B------:R-:W-:Y:S01]  /*0dd0*/  MOV R15, UR5 ;  /* 0x00000005000f7c02 */ /* 0x000fe20008000f00 */
[----:B-1----:R-:W-:Y:S01]  /*0de0*/  FMUL R63, R63, UR7 ;  /* 0x000000073f3f7c20 */ /* 0x002fe20008400000 */
[----:B----4-:R-:W-:Y:S02]  /*0df0*/  I2FP.F32.U32 R62, UR4 ;  /* 0x00000004003e7c45 */ /* 0x010fe40008201000 */
[----:B------:R-:W-:-:S05]  /*0e00*/  CS2R.32 R2, SR_CgaSize ;  /* 0x0000000000027805 */ /* 0x000fca0000008a00 */
[----:B------:R-:W-:-:S06]  /*0e10*/  IMAD R2, R2, -0xa0, RZ ;  /* 0xffffff6002027824 */ /* 0x000fcc00078e02ff */
[----:B------:R-:W1:Y:S01]  /*0e20*/  LDC R2, c[0x0][R2+0x2a4] ;  /* 0x0000a90002027b82 */ /* 0x000e620000000800 */
[----:B------:R-:W-:Y:S01]  /*0e30*/  MOV R14, UR4 ;  /* 0x00000004000e7c02 */ /* 0x000fe20008000f00 */
[----:B------:R-:W4:Y:S01]  /*0e40*/  F2I.U32.TRUNC.NTZ R63, R63 ;  /* 0x0000003f003f7305 */ /* 0x000f22000020f000 */
[----:B---3--:R-:W-:-:S05]  /*0e50*/  FMUL R62, R62, UR6 ;  /* 0x000000063e3e7c20 */ /* 0x008fca0008400000 */
[----:B------:R-:W-:Y:S01]  /*0e60*/  BAR.SYNC.DEFER_BLOCKING 0x0 ;  /* 0x0000000000007b1d */ /* 0x000fe20000010000 */
[----:B------:R-:W-:-:S05]  /*0e70*/  ISETP.GE.AND P0, PT, R10, 0x1, PT ;  /* 0x000000010a00780c */ /* 0x000fca0003f06270 */
[----:B------:R-:W3:Y:S02]  /*0e80*/  F2I.U32.TRUNC.NTZ R62, R62 ;  /* 0x0000003e003e7305 */ /* 0x000ee4000020f000 */
[----:B------:R-:W1:Y:S01]  /*0e90*/  S2UR UR52, SR_CTAID.Z ;  /* 0x00000000003479c3 */ /* 0x000e620000002700 */
[----:B----4-:R-:W-:-:S05]  /*0ea0*/  IADD3 R63, PT, PT, -R63, RZ, RZ ;  /* 0x000000ff3f3f7210 */ /* 0x010fca0007ffe1ff */
[----:B--2---:R-:W-:Y:S01]  /*0eb0*/  IMAD R63, R3, R63, UR5 ;  /* 0x00000005033f7e24 */ /* 0x004fe2000f8e023f */
[----:B---3--:R-:W-:-:S05]  /*0ec0*/  IADD3 R62, PT, PT, -R62, RZ, RZ ;  /* 0x000000ff3e3e7210 */ /* 0x008fca0007ffe1ff */
[----:B-1----:R-:W-:Y:S01]  /*0ed0*/  IMAD R62, R2, R62, UR4 ;  /* 0x00000004023e7e24 */ /* 0x002fe2000f8e023e */
[----:B------:R-:W-:Y:S06]  /*0ee0*/  @!P0 BRA `(.L_x_15) ;  /* 0x0000000000b88947 */ /* 0x000fec0003800000 */
[----:B------:R-:W1:Y:S01]  /*0ef0*/  LDC.64 R4, c[0x0][0xb18] ;  /* 0x0002c600ff047b82 */ /* 0x000e620000000a00 */
[----:B------:R-:W-:-:S07]  /*0f00*/  ISETP.NE.AND P0, PT, R10, 0x1, PT ;  /* 0x000000010a00780c */ /* 0x000fce0003f05270 */
[----:B------:R-:W2:Y:S08]  /*0f10*/  LDC R9, c[0x0][0xb0c] ;  /* 0x0002c300ff097b82 */ /* 0x000eb00000000800 */
[----:B------:R-:W3:Y:S08]  /*0f20*/  LDC R12, c[0x0][0x370] ;  /* 0x0000dc00ff0c7b82 */ /* 0x000ef00000000800 */
[----:B------:R-:W4:Y:S01]  /*0f30*/  LDC R11, c[0x0][0x374] ;  /* 0x0000dd00ff0b7b82 */ /* 0x000f220000000800 */
[----:B-1----:R-:W-:-:S07]  /*0f40*/  ISETP.NE.AND P1, PT, R4, 0x1, PT ;  /* 0x000000010400780c */ /* 0x002fce0003f25270 */
[----:B------:R-:W3:Y:S01]  /*0f50*/  LDC.64 R6, c[0x0][0xb10] ;  /* 0x0002c400ff067b82 */ /* 0x000ee20000000a00 */
[----:B--2---:R-:W-:-:S07]  /*0f60*/  ISETP.NE.AND P2, PT, R9, 0x1, PT ;  /* 0x000000010900780c */ /* 0x004fce0003f45270 */
[----:B------:R-:W1:Y:S08]  /*0f70*/  LDC R8, c[0x0][0xb20] ;  /* 0x0002c800ff087b82 */ /* 0x000e700000000800 */
[----:B------:R-:W2:Y:S01]  /*0f80*/  LDC.64 R2, c[0x0][0xb28] ;  /* 0x0002ca00ff027b82 */ /* 0x000ea20000000a00 */
[----:B----4-:R-:W-:-:S04]  /*0f90*/  IMAD.HI.U32 R13, R11, R5, RZ ;  /* 0x000000050b0d7227 */ /* 0x010fc800078e00ff */
[----:B------:R-:W-:-:S04]  /*0fa0*/  IMAD.HI.U32 R5, R14, R5, RZ ;  /* 0x000000050e057227 */ /* 0x000fc800078e00ff */
[----:B---3--:R-:W-:-:S05]  /*0fb0*/  IMAD.HI.U32 R16, R12, R6, RZ ;  /* 0x000000060c107227 */ /* 0x008fca00078e00ff */
[-C--:B------:R-:W-:Y:S01]  /*0fc0*/  @P2 SHF.R.U32.HI R12, RZ, R7.reuse, R16 ;  /* 0x00000007ff0c2219 */ /* 0x080fe20000011610 */
[----:B------:R-:W-:Y:S01]  /*0fd0*/  IMAD.HI.U32 R16, R15, R6, RZ ;  /* 0x000000060f107227 */ /* 0x000fe200078e00ff */
[-C--:B-1----:R-:W-:Y:S02]  /*0fe0*/  @P1 SHF.R.U32.HI R11, RZ, R8.reuse, R13 ;  /* 0x00000008ff0b1219 */ /* 0x082fe4000001160d */
[----:B------:R-:W-:Y:S02]  /*0ff0*/  SHF.R.U32.HI R5, RZ, R8, R5 ;  /* 0x00000008ff057219 */ /* 0x000fe40000011605 */
[----:B------:R-:W-:Y:S02]  /*1000*/  SHF.R.U32.HI R16, RZ, R7, R16 ;  /* 0x00000007ff107219 */ /* 0x000fe40000011610 */
[----:B------:R-:W-:Y:S01]  /*1010*/  SEL R5, R14, R5, !P1 ;  /* 0x000000050e057207 */ /* 0x000fe20004800000 */
[----:B--2---:R-:W-:Y:S01]  /*1020*/  IMAD.HI.U32 R13, R11, R2, RZ ;  /* 0x000000020b0d7227 */ /* 0x004fe200078e00ff */
[----:B------:R-:W-:-:S03]  /*1030*/  SEL R16, R15, R16, !P2 ;  /* 0x000000100f107207 */ /* 0x000fc60005000000 */
[----:B------:R-:W-:Y:S01]  /*1040*/  IMAD.HI.U32 R6, R12, R2, RZ ;  /* 0x000000020c067227 */ /* 0x000fe200078e00ff */
[----:B------:R-:W-:-:S04]  /*1050*/  @P0 SHF.R.U32.HI R11, RZ, R3, R13 ;  /* 0x00000003ff0b0219 */ /* 0x000fc8000001160d */
[----:B------:R-:W-:Y:S01]  /*1060*/  @P0 SHF.R.U32.HI R12, RZ, R3, R6 ;  /* 0x00000003ff0c0219 */ /* 0x000fe20000011606 */
[----:B------:R-:W-:-:S04]  /*1070*/  IMAD R11, R11, R10, RZ ;  /* 0x0000000a0b0b7224 */ /* 0x000fc800078e02ff */
[----:B------:R-:W-:Y:S01]  /*1080*/  IMAD R6, R12, R10, RZ ;  /* 0x0000000a0c067224 */ /* 0x000fe200078e02ff */
[----:B------:R-:W-:-:S04]  /*1090*/  ISETP.GE.AND P1, PT, R5, R11, PT ;  /* 0x0000000b0500720c */ /* 0x000fc80003f26270 */
[----:B------:R-:W-:Y:S01]  /*10a0*/  ISETP.GE.OR P1, PT, R16, R6, P1 ;  /* 0x000000061000720c */ /* 0x000fe20000f26670 */
[----:B------:R-:W-:-:S05]  /*10b0*/  IMAD.HI.U32 R6, R5, R2, RZ ;  /* 0x0000000205067227 */ /* 0x000fca00078e00ff */
[----:B------:R-:W-:-:S04]  /*10c0*/  SHF.R.U32.HI R6, RZ, R3, R6 ;  /* 0x00000003ff067219 */ /* 0x000fc80000011606 */
[----:B------:R-:W-:-:S03]  /*10d0*/  SEL R6, R5, R6, !P0 ;  /* 0x0000000605067207 */ /* 0x000fc60004000000 */
[----:B------:R-:W-:Y:S01]  /*10e0*/  @!P1 IMAD.HI.U32 R7, R16, R2, RZ ;  /* 0x0000000210079227 */ /* 0x000fe200078e00ff */
[----:B------:R-:W-:-:S04]  /*10f0*/  IADD3 R2, PT, PT, -R6, RZ, RZ ;  /* 0x000000ff06027210 */ /* 0x000fc80007ffe1ff */
[----:B------:R-:W-:Y:S01]  /*1100*/  @!P1 SHF.R.U32.HI R3, RZ, R3, R7 ;  /* 0x00000003ff039219 */ /* 0x000fe20000011607 */
[----:B------:R-:W-:Y:S01]  /*1110*/  IMAD R2, R10, R2, R5 ;  /* 0x000000020a027224 */ /* 0x000fe200078e0205 */
[----:B------:R-:W-:Y:S02]  /*1120*/  IADD3 R7, PT, PT, -R5, RZ, RZ ;  /* 0x000000ff05077210 */ /* 0x000fe40007ffe1ff */
[----:B------:R-:W-:-:S03]  /*1130*/  @!P1 SEL R3, R16, R3, !P0 ;  /* 0x0000000310039207 */ /* 0x000fc60004000000 */
[----:B------:R-:W-:Y:S02]  /*1140*/  IMAD R7, R4, R7, R14 ;  /* 0x0000000704077224 */ /* 0x000fe400078e020e */
[--C-:B------:R-:W-:Y:S02]  /*1150*/  @!P1 IMAD.IADD R6, R6, 0x1, -R3.reuse ;  /* 0x0000000106069824 */ /* 0x100fe400078e0a03 */
[----:B------:R-:W-:Y:S01]  /*1160*/  @!P1 IMAD R3, R2, R12, R3 ;  /* 0x0000000c02039224 */ /* 0x000fe200078e0203 */
[----:B------:R-:W-:Y:S01]  /*1170*/  IADD3 R2, PT, PT, -R16, RZ, RZ ;  /* 0x000000ff10027210 */ /* 0x000fe20007ffe1ff */
[----:B------:R-:W-:Y:S02]  /*1180*/  @!P1 IMAD R5, R6, R10, R16 ;  /* 0x0000000a06059224 */ /* 0x000fe400078e0210 */
[----:B------:R-:W-:Y:S02]  /*1190*/  @!P1 IMAD.MOV.U32 R16, RZ, RZ, R3 ;  /* 0x000000ffff109224 */ /* 0x000fe400078e0003 */
[----:B------:R-:W-:-:S02]  /*11a0*/  IMAD R2, R9, R2, R15 ;  /* 0x0000000209027224 */ /* 0x000fc400078e020f */
[----:B------:R-:W-:Y:S02]  /*11b0*/  IMAD R14, R5, R4, R7 ;  /* 0x00000004050e7224 */ /* 0x000fe400078e0207 */
[----:B------:R-:W-:Y:S02]  /*11c0*/  IMAD R15, R16, R9, R2 ;  /* 0x00000009100f7224 */ /* 0x000fe400078e0202 */
.L_x_15:
[----:B------:R-:W1:Y:S01]  /*11d0*/  LDCU UR4, c[0x0][0xb30] ;  /* 0x00016600ff0477ac */ /* 0x000e620008000800 */
[----:B------:R-:W2:Y:S08]  /*11e0*/  S2UR UR45, SR_CgaCtaId ;  /* 0x00000000002d79c3 */ /* 0x000eb00000008800 */
[----:B------:R-:W3:Y:S01]  /*11f0*/  LDC R26, c[0x0][0xb24] ;  /* 0x0002c900ff1a7b82 */ /* 0x000ee20000000800 */
[----:B-1----:R-:W-:-:S09]  /*1200*/  UISETP.NE.AND UP1, UPT, UR4, 0x1, UPT ;  /* 0x000000010400788c */ /* 0x002fd2000bf25270 */
[----:B--2---:R-:W-:Y:S05]  /*1210*/  BRA.U UP1, `(.L_x_16) ;  /* 0x0000000101407547 */ /* 0x004fea000b800000 */
[----:B------:R-:W1:Y:S08]  /*1220*/  LDC.64 R4, c[0x0][0xb10] ;  /* 0x0002c400ff047b82 */ /* 0x000e700000000a00 */
[----:B------:R-:W2:Y:S08]  /*1230*/  LDC.64 R2, c[0x0][0xb18] ;  /* 0x0002c600ff027b82 */ /* 0x000eb00000000a00 */
[----:B------:R-:W4:Y:S08]  /*1240*/  LDC R6, c[0x0][0xb20] ;  /* 0x0002c800ff067b82 */ /* 0x000f300000000800 */
[----:B------:R-:W3:Y:S01]  /*1250*/  LDC R7, c[0x0][0xb0c] ;  /* 0x0002c300ff077b82 */ /* 0x000ee20000000800 */
[----:B-1----:R-:W-:-:S05]  /*1260*/  IMAD.HI.U32 R4, R15, R4, RZ ;  /* 0x000000040f047227 */ /* 0x002fca00078e00ff */
[----:B------:R-:W-:Y:S01]  /*1270*/  SHF.R.U32.HI R4, RZ, R5, R4 ;  /* 0x00000005ff047219 */ /* 0x000fe20000011604 */
[----:B--2---:R-:W-:Y:S01]  /*1280*/  IMAD.HI.U32 R3, R14, R3, RZ ;  /* 0x000000030e037227 */ /* 0x004fe200078e00ff */
[----:B------:R-:W-:-:S04]  /*1290*/  ISETP.NE.AND P0, PT, R2, 0x1, PT ;  /* 0x000000010200780c */ /* 0x000fc80003f05270 */
[----:B----4-:R-:W-:-:S04]  /*12a0*/  SHF.R.U32.HI R3, RZ, R6, R3 ;  /* 0x00000006ff037219 */ /* 0x010fc80000011603 */
[----:B------:R-:W-:Y:S02]  /*12b0*/  SEL R3, R14, R3, !P0 ;  /* 0x000000030e037207 */ /* 0x000fe40004000000 */
[----:B---3--:R-:W-:-:S04]  /*12c0*/  ISETP.NE.AND P1, PT, R7, 0x1, PT ;  /* 0x000000010700780c */ /* 0x008fc80003f25270 */
[----:B------:R-:W-:-:S05]  /*12d0*/  SEL R4, R15, R4, !P1 ;  /* 0x000000040f047207 */ /* 0x000fca0004800000 */
[----:B------:R-:W-:Y:S02]  /*12e0*/  IMAD.IADD R5, R3, 0x1, -R4 ;  /* 0x0000000103057824 */ /* 0x000fe400078e0a04 */
[----:B------:R-:W-:Y:S02]  /*12f0*/  IMAD.IADD R3, R4, 0x1, -R3 ;  /* 0x0000000104037824 */ /* 0x000fe400078e0a03 */
[----:B------:R-:W-:Y:S02]  /*1300*/  IMAD R15, R5, R7, R15 ;  /* 0x00000007050f7224 */ /* 0x000fe400078e020f */
[----:B------:R-:W-:-:S07]  /*1310*/  IMAD R14, R3, R2, R14 ;  /* 0x00000002030e7224 */ /* 0x000fce00078e020e */
.L_x_16:
[----:B------:R-:W-:Y:S01]  /*1320*/  BAR.SYNC.DEFER_BLOCKING 0x0 ;  /* 0x0000000000007b1d */ /* 0x000fe20000010000 */
[----:B------:R-:W-:Y:S01]  /*1330*/  UISETP.NE.AND UP1, UPT, UR10, 0x2, UPT ;  /* 0x000000020a00788c */ /* 0x000fe2000bf25270 */
[----:B------:R-:W-:Y:S02]  /*1340*/  ISETP.NE.OR P5, PT, R0, 0x2, !P5 ;  /* 0x000000020000780c */ /* 0x000fe40006fa5670 */
[----:B------:R-:W-:-:S06]  /*1350*/  LOP3.LUT R2, R77, 0x1f, RZ, 0xc0, !PT ;  /* 0x0000001f4d027812 */ /* 0x000fcc00078ec0ff */
[----:B------:R-:W-:Y:S05]  /*1360*/  BRA.U UP1, `(.L_x_17) ;  /* 0x0000001101f47547 */ /* 0x000fea000b800000 */
[----:B------:R-:W1:Y:S01]  /*1370*/  LDCU UR6, c[0x0][0x38c] ;  /* 0x00007180ff0677ac */ /* 0x000e620008000800 */
[----:B------:R-:W2:Y:S01]  /*1380*/  LDC R8, c[0x0][0x370] ;  /* 0x0000dc00ff087b82 */ /* 0x000ea20000000800 */
[----:B------:R-:W-:Y:S01]  /*1390*/  PLOP3.LUT P1, PT, PT, PT, UP2, 0x80, 0x8 ;  /* 0x000000000008781c */ /* 0x000fe20003f2f028 */
[----:B------:R-:W-:Y:S01]  /*13a0*/  IMAD.MOV.U32 R17, RZ, RZ, 0x1 ;  /* 0x00000001ff117424 */ /* 0x000fe200078e00ff */
[----:B------:R-:W-:Y:S01]  /*13b0*/  ISETP.EQ.OR P4, PT, R2, RZ, P5 ;  /* 0x000000ff0200720c */ /* 0x000fe20002f82670 */
[----:B------:R-:W-:Y:S01]  /*13c0*/  IMAD.MOV.U32 R16, RZ, RZ, RZ ;  /* 0x000000ffff107224 */ /* 0x000fe200078e00ff */
[----:B------:R-:W-:Y:S02]  /*13d0*/  PLOP3.LUT P1, PT, P1, PT, PT, 0x8, 0x80 ;  /* 0x000000000080781c */ /* 0x000fe40000f2e170 */
[----:B------:R-:W-:Y:S01]  /*13e0*/  CS2R R12, SRZ ;  /* 0x00000000000c7805 */ /* 0x000fe2000001ff00 */
[----:B------:R-:W-:Y:S01]  /*13f0*/  IMAD.MOV.U32 R11, RZ, RZ, 0x1 ;  /* 0x00000001ff0b7424 */ /* 0x000fe200078e00ff */
[----:B------:R-:W4:Y:S01]  /*1400*/  LDC R0, c[0x0][0x374] ;  /* 0x0000dd00ff007b82 */ /* 0x000f220000000800 */
[----:B------:R-:W2:Y:S01]  /*1410*/  LDCU.64 UR38, c[0x0][0x348] ;  /* 0x00006900ff2677ac */ /* 0x000ea20008000a00 */
[----:B------:R-:W-:Y:S01]  /*1420*/  UMOV UR21, URZ ;  /* 0x000000ff00157c82 */ /* 0x000fe20008000000 */
[----:B-1----:R-:W-:-:S02]  /*1430*/  UIADD3 UR5, UPT, UPT, UR6, 0x7f, URZ ;  /* 0x0000007f06057890 */ /* 0x002fc4000fffe0ff */
[----:B------:R-:W-:Y:S02]  /*1440*/  UIADD3 UR53, UPT, UPT, UR6, 0xfe, URZ ;  /* 0x000000fe06357890 */ /* 0x000fe4000fffe0ff */
[----:B------:R-:W-:-:S04]  /*1450*/  USHF.R.S32.HI UR4, URZ, 0x1f, UR5 ;  /* 0x0000001fff047899 */ /* 0x000fc80008011405 */
[----:B------:R-:W-:-:S04]  /*1460*/  ULEA.HI UR4, UR4, UR5, URZ, 0x7 ;  /* 0x0000000504047291 */ /* 0x000fc8000f8f38ff */
[----:B------:R-:W-:Y:S02]  /*1470*/  USHF.R.S32.HI UR46, URZ, 0x7, UR4 ;  /* 0x00000007ff2e7899 */ /* 0x000fe40008011404 */
[----:B------:R-:W-:Y:S02]  /*1480*/  UIADD3 UR4, UPT, UPT, UR6, -0x1, URZ ;  /* 0xffffffff06047890 */ /* 0x000fe4000fffe0ff */
[----:B------:R-:W-:Y:S02]  /*1490*/  UISETP.LT.U32.AND UP0, UPT, UR46, 0x2, UPT ;  /* 0x000000022e00788c */ /* 0x000fe4000bf01070 */
[----:B------:R-:W-:Y:S02]  /*14a0*/  UISETP.GE.U32.AND UP1, UPT, UR4, -0xff, UPT ;  /* 0xffffff010400788c */ /* 0x000fe4000bf26070 */
[----:B------:R-:W-:-:S04]  /*14b0*/  USEL UR37, UR46, 0x2, UP0 ;  /* 0x000000022e257887 */ /* 0x000fc80008000000 */
[----:B------:R-:W-:Y:S02]  /*14c0*/  UIADD3 UR29, UPT, UPT, UR37, -0x1, URZ ;  /* 0xffffffff251d7890 */ /* 0x000fe4000fffe0ff */
[----:B------:R-:W-:-:S03]  /*14d0*/  UIADD3 UR47, UPT, UPT, UR46, -UR37, URZ ;  /* 0x800000252e2f7290 */ /* 0x000fc6000fffe0ff */
[----:B------:R-:W-:-:S04]  /*14e0*/  @UP1 UIADD3 UR29, UPT, UPT, UR37, URZ, URZ ;  /* 0x000000ff251d1290 */ /* 0x000fc8000fffe0ff */
[----:B--2---:R-:W-:-:S12]  /*14f0*/  UIADD3 UR29, UPT, UPT, UR29, 0x1, URZ ;  /* 0x000000011d1d7890 */ /* 0x004fd8000fffe0ff */
.L_x_39:
[----:B------:R-:W-:Y:S01]  /*1500*/  UISETP.NE.AND UP0, UPT, UR45, URZ, UPT ;  /* 0x000000ff2d00728c */ /* 0x000fe2000bf05270 */
[----:B------:R-:W1:Y:S08]  /*1510*/  S2UR UR45, SR_CgaCtaId ;  /* 0x00000000002d79c3 */ /* 0x000e700000008800 */
[----:B------:R-:W-:Y:S05]  /*1520*/  BRA.U UP0, `(.L_x_18) ;  /* 0x0000000100347547 */ /* 0x000fea000b800000 */
[----:B------:R-:W2:Y:S01]  /*1530*/  S2R R2, SR_CgaCtaId ;  /* 0x0000000000027919 */ /* 0x000ea20000008800 */
[----:B------:R-:W-:-:S04]  /*1540*/  MOV R3, 0x400 ;  /* 0x0000040000037802 */ /* 0x000fc80000000f00 */
[----:B--2---:R-:W-:Y:S02]  /*1550*/  LEA R2, R2, R3, 0x18 ;  /* 0x0000000302027211 */ /* 0x004fe400078ec0ff */
[----:B------:R-:W-:-:S03]  /*1560*/  SHF.L.U32 R3, R11, 0x1f, RZ ;  /* 0x0000001f0b037819 */ /* 0x000fc600000006ff */
[----:B------:R-:W-:-:S04]  /*1570*/  IMAD R2, R12, 0x8, R2 ;  /* 0x000000080c027824 */ /* 0x000fc800078e0202 */
[----:B------:R-:W2:Y:S02]  /*1580*/  SYNCS.PHASECHK.TRANS64.TRYWAIT P0, [R2+URZ+0xe0], R3 ;  /* 0x0000e003020075a7 */ /* 0x000ea400080011ff */
[----:B--2---:R-:W-:Y:S05]  /*1590*/  @!P0 BRA `(.L_x_19) ;  /* 0x0000006800a48947 */ /* 0x004fea0003800000 */
.L_x_133:
[----:B------:R-:W-:Y:S01]  /*15a0*/  VIADD R12, R12, 0x1 ;  /* 0x000000010c0c7836 */ /* 0x000fe20000000000 */
[----:B------:R2:W-:Y:S04]  /*15b0*/  SYNCS.ARRIVE.TRANS64.A1T0 RZ, [R2+URZ+0xd0], RZ ;  /* 0x0000d0ff02ff79a7 */ /* 0x0005e800081000ff */
[----:B------:R-:W-:-:S04]  /*15c0*/  ISETP.NE.AND P0, PT, R12, 0x2, PT ;  /* 0x000000020c00780c */ /* 0x000fc80003f05270 */
[----:B------:R-:W-:Y:S02]  /*15d0*/  SEL R12, R12, RZ, P0 ;  /* 0x000000ff0c0c7207 */ /* 0x000fe40000000000 */
[----:B--2---:R-:W-:-:S04]  /*15e0*/  SEL R2, RZ, 0x1, P0 ;  /* 0x00000001ff027807 */ /* 0x004fc80000000000 */
[----:B------:R-:W-:-:S07]  /*15f0*/  LOP3.LUT R11, R11, R2, RZ, 0x3c, !PT ;  /* 0x000000020b0b7212 */ /* 0x000fce00078e3cff */
.L_x_18:
[----:B------:R-:W-:Y:S01]  /*1600*/  UMOV UR13, 0x400 ;  /* 0x00000400000d7882 */ /* 0x000fe20000000000 */
[----:B------:R-:W-:Y:S01]  /*1610*/  SHF.L.U32 R2, R17, 0x1f, RZ ;  /* 0x0000001f11027819 */ /* 0x000fe200000006ff */
[----:B-1----:R-:W-:Y:S01]  /*1620*/  ULEA UR13, UR45, UR13, 0x18 ;  /* 0x0000000d2d0d7291 */ /* 0x002fe2000f8ec0ff */
[----:B------:R-:W-:Y:S01]  /*1630*/  R2UR UR50, R15 ;  /* 0x000000000f3272ca */ /* 0x000fe200000e0000 */
[----:B------:R-:W-:Y:S01]  /*1640*/  UISETP.GE.U32.AND UP0, UPT, UR53, 0xff, UPT ;  /* 0x000000ff3500788c */ /* 0x000fe2000bf06070 */
[----:B------:R-:W-:Y:S01]  /*1650*/  R2UR UR18, R14 ;  /* 0x000000000e1272ca */ /* 0x000fe200000e0000 */
[----:B------:R-:W-:Y:S01]  /*1660*/  ULEA UR4, UR21, UR13, 0x3 ;  /* 0x0000000d15047291 */ /* 0x000fe2000f8e18ff */
[----:B------:R-:W-:-:S08]  /*1670*/  UMOV UR15, URZ ;  /* 0x000000ff000f7c82 */ /* 0x000fd00008000000 */
[----:B------:R1:W2:Y:S01]  /*1680*/  SYNCS.PHASECHK.TRANS64.TRYWAIT P2, [UR4+0x10], R2 ;  /* 0x00001002ff0075a7 */ /* 0x0002a20008041104 */
[----:B------:R-:W-:Y:S02]  /*1690*/  USHF.L.U32 UR50, UR50, 0x7, URZ ;  /* 0x0000000732327899 */ /* 0x000fe400080006ff */
[----:B------:R-:W-:Y:S01]  /*16a0*/  USHF.L.U32 UR18, UR18, 0x6, URZ ;  /* 0x0000000612127899 */ /* 0x000fe200080006ff */
[----:B------:R-:W-:Y:S11]  /*16b0*/  BRA.U !UP0, `(.L_x_20) ;  /* 0x00000005081c7547 */ /* 0x000ff6000b800000 */
[----:B------:R-:W-:Y:S02]  /*16c0*/  UIADD3 UR42, UPT, UPT, UR50, 0x20, URZ ;  /* 0x00000020322a7890 */ /* 0x000fe4000fffe0ff */
[----:B------:R-:W-:Y:S02]  /*16d0*/  UIADD3 UR34, UPT, UPT, UR50, 0x40, URZ ;  /* 0x0000004032227890 */ /* 0x000fe4000fffe0ff */
[----:B------:R-:W-:Y:S02]  /*16e0*/  UIADD3 UR26, UPT, UPT, UR50, 0x60, URZ ;  /* 0x00000060321a7890 */ /* 0x000fe4000fffe0ff */
[----:B------:R-:W-:Y:S01]  /*16f0*/  UIADD3 UR10, UPT, UPT, UR18, 0x20, URZ ;  /* 0x00000020120a7890 */ /* 0x000fe2000fffe0ff */
[----:B------:R-:W-:Y:S01]  /*1700*/  UMOV UR14, URZ ;  /* 0x000000ff000e7c82 */ /* 0x000fe20008000000 */
[----:B------:R-:W-:-:S10]  /*1710*/  UMOV UR5, UR21 ;  /* 0x0000001500057c82 */ /* 0x000fd40008000000 */
.L_x_27:
[----:B------:R-:W-:Y:S01]  /*1720*/  ULEA UR49, UR5, UR13, 0x3 ;  /* 0x0000000d05317291 */ /* 0x000fe2000f8e18ff */
[----:B--2---:R-:W-:Y:S01]  /*1730*/  @!P5 MOV R3, 0x18000 ;  /* 0x000180000003d802 */ /* 0x004fe20000000f00 */
[----:B--2---:R-:W-:Y:S10]  /*1740*/  @P2 BRA `(.L_x_21) ;  /* 0x00000000000c2947 */ /* 0x004ff40003800000 */
[----:B------:R-:W-:-:S04]  /*1750*/  SHF.L.U32 R4, R17, 0x1f, RZ ;  /* 0x0000001f11047819 */ /* 0x000fc800000006ff */
[----:B------:R-:W2:Y:S02]  /*1760*/  SYNCS.PHASECHK.TRANS64.TRYWAIT P0, [UR49+0x10], R4 ;  /* 0x00001004ff0075a7 */ /* 0x000ea40008001131 */
[----:B--2---:R-:W-:Y:S05]  /*1770*/  @!P0 BRA `(.L_x_22) ;  /* 0x0000006800408947 */ /* 0x004fea0003800000 */
.L_x_21:
[----:B------:R2:W-:Y:S01]  /*1780*/  @!P5 SYNCS.ARRIVE.TRANS64 RZ, [UR49], R3 ;  /* 0x00000003ffffd9a7 */ /* 0x0005e20008000031 */
[----:B------:R-:W-:Y:S04]  /*1790*/  BSSY.RECONVERGENT B0, `(.L_x_23) ;  /* 0x0000003000007945 */ /* 0x000fe80003800200 */
[----:B------:R-:W-:Y:S05]  /*17a0*/  @P4 BRA `(.L_x_24) ;  /* 0x0000000000044947 */ /* 0x000fea0003800000 */
[----:B------:R-:W-:Y:S05]  /*17b0*/  BPT.TRAP 0x1 ;  /* 0x000000040000795c */ /* 0x000fea0000300000 */
.L_x_24:
[----:B------:R-:W-:Y:S05]  /*17c0*/  BSYNC.RECONVERGENT B0 ;  /* 0x0000000000007941 */ /* 0x000fea0003800200 */
.L_x_23:
[----:B------:R-:W-:Y:S01]  /*17d0*/  UIADD3 UR4, UPT, UPT, UR5, 0x1, URZ ;  /* 0x0000000105047890 */ /* 0x000fe2000fffe0ff */
[----:B------:R-:W-:Y:S01]  /*17e0*/  BSSY.RECONVERGENT B0, `(.L_x_25) ;  /* 0x000002f000007945 */ /* 0x000fe20003800200 */
[----:B------:R-:W-:Y:S02]  /*17f0*/  ELECT P0, URZ, PT ;  /* 0x0000000000ff782f */ /* 0x000fe40003800000 */
[----:B------:R-:W-:-:S04]  /*1800*/  UISETP.NE.AND UP0, UPT, UR4, 0x2, UPT ;  /* 0x000000020400788c */ /* 0x000fc8000bf05270 */
[----:B------:R-:W-:Y:S02]  /*1810*/  USEL UR6, URZ, 0x1, UP0 ;  /* 0x00000001ff067887 */ /* 0x000fe40008000000 */
[----:B------:R-:W-:-:S04]  /*1820*/  USEL UR21, UR4, URZ, UP0 ;  /* 0x000000ff04157287 */ /* 0x000fc80008000000 */
[----:B------:R-:W-:Y:S01]  /*1830*/  ULEA UR4, UR21, UR13, 0x3 ;  /* 0x0000000d15047291 */ /* 0x000fe2000f8e18ff */
[----:B------:R-:W-:-:S04]  /*1840*/  LOP3.LUT R17, R17, UR6, RZ, 0x3c, !PT ;  /* 0x0000000611117c12 */ /* 0x000fc8000f8e3cff */
[----:B-1----:R-:W-:-:S04]  /*1850*/  SHF.L.U32 R2, R17, 0x1f, RZ ;  /* 0x0000001f11027819 */ /* 0x002fc800000006ff */
[----:B------:R1:W1:Y:S01]  /*1860*/  SYNCS.PHASECHK.TRANS64.TRYWAIT P2, [UR4+0x10], R2 ;  /* 0x00001002ff0075a7 */ /* 0x0002620008041104 */
[----:B------:R-:W-:Y:S05]  /*1870*/  @!P0 BRA `(.L_x_26) ;  /* 0x0000000000948947 */ /* 0x000fea0003800000 */
[----:B------:R-:W-:Y:S02]  /*1880*/  ULEA UR24, UR5, UR13, 0x10 ;  /* 0x0000000d05187291 */ /* 0x000fe4000f8e80ff */
[----:B------:R-:W-:Y:S02]  /*1890*/  UIADD3 UR6, UP1, UPT, UR38, 0x80, URZ ;  /* 0x0000008026067890 */ /* 0x000fe4000ff3e0ff */
[----:B------:R-:W-:Y:S02]  /*18a0*/  ULEA UR8, UR5, UR13, 0xf ;  /* 0x0000000d05087291 */ /* 0x000fe4000f8e78ff */
[----:B------:R-:W-:Y:S02]  /*18b0*/  UIADD3 UR22, UP0, UPT, UR38, 0x180, URZ ;  /* 0x0000018026167890 */ /* 0x000fe4000ff1e0ff */
[----:B------:R-:W-:Y:S02]  /*18c0*/  USHF.L.U32 UR51, UR14, 0x7, URZ ;  /* 0x000000070e337899 */ /* 0x000fe400080006ff */
[----:B------:R-:W-:-:S02]  /*18d0*/  UIADD3.X UR7, UPT, UPT, URZ, UR39, URZ, UP1, !UPT ;  /* 0x00000027ff077290 */ /* 0x000fc40008ffe4ff */
[----:B------:R-:W-:Y:S02]  /*18e0*/  UIADD3 UR48, UPT, UPT, UR24, 0x8400, URZ ;  /* 0x0000840018307890 */ /* 0x000fe4000fffe0ff */
[----:B------:R-:W-:Y:S02]  /*18f0*/  UIADD3 UR40, UPT, UPT, UR24, 0xc400, URZ ;  /* 0x0000c40018287890 */ /* 0x000fe4000fffe0ff */
[----:B------:R-:W-:Y:S02]  /*1900*/  UIADD3 UR32, UPT, UPT, UR24, 0x10400, URZ ;  /* 0x0001040018207890 */ /* 0x000fe4000fffe0ff */
[----:B------:R-:W-:Y:S02]  /*1910*/  UIADD3 UR24, UPT, UPT, UR24, 0x14400, URZ ;  /* 0x0001440018187890 */ /* 0x000fe4000fffe0ff */
[----:B------:R-:W-:Y:S02]  /*1920*/  UIADD3.X UR23, UPT, UPT, URZ, UR39, URZ, UP0, !UPT ;  /* 0x00000027ff177290 */ /* 0x000fe400087fe4ff */
[----:B------:R-:W-:-:S02]  /*1930*/  UIADD3 UR16, UPT, UPT, UR8, 0x28400, URZ ;  /* 0x0002840008107890 */ /* 0x000fc4000fffe0ff */
[----:B------:R-:W-:Y:S01]  /*1940*/  UIADD3 UR8, UPT, UPT, UR8, 0x2c400, URZ ;  /* 0x0002c40008087890 */ /* 0x000fe2000fffe0ff */
[----:B------:R-:W-:Y:S01]  /*1950*/  UMOV UR30, 0x0 ;  /* 0x00000000001e7882 */ /* 0x000fe20000000000 */
[----:B------:R-:W-:Y:S01]  /*1960*/  UMOV UR31, 0x10000000 ;  /* 0x10000000001f7882 */ /* 0x000fe20000000000 */
[----:B------:R-:W-:Y:S01]  /*1970*/  UMOV UR41, UR49 ;  /* 0x0000003100297c82 */ /* 0x000fe20008000000 */
[----:B------:R-:W-:Y:S01]  /*1980*/  UMOV UR44, UR52 ;  /* 0x00000034002c7c82 */ /* 0x000fe20008000000 */
[----:B------:R-:W-:Y:S01]  /*1990*/  UMOV UR43, UR51 ;  /* 0x00000033002b7c82 */ /* 0x000fe20008000000 */
[----:B------:R-:W-:Y:S01]  /*19a0*/  UMOV UR33, UR49 ;  /* 0x0000003100217c82 */ /* 0x000fe20008000000 */
[----:B------:R-:W-:Y:S01]  /*19b0*/  UMOV UR36, UR52 ;  /* 0x0000003400247c82 */ /* 0x000fe20008000000 */
[----:B------:R-:W-:Y:S01]  /*19c0*/  UMOV UR35, UR51 ;  /* 0x0000003300237c82 */ /* 0x000fe20008000000 */
[----:B------:R1:W-:Y:S01]  /*19d0*/  UTMALDG.3D [UR48], [UR6], desc[UR30] ;  /* 0x00001e30060075b4 */ /* 0x0003e20008011000 */
[----:B------:R-:W-:Y:S01]  /*19e0*/  UMOV UR25, UR49 ;  /* 0x0000003100197c82 */ /* 0x000fe20008000000 */
        /* <DEDUP_REMOVED lines=9> */
[----:B------:R1:W-:Y:S01]  /*1a80*/  UTMALDG.3D [UR32], [UR6], desc[UR30] ;  /* 0x00001e20060075b4 */ /* 0x0003e20008011000 */
[----:B------:R1:W-:Y:S01]  /*1a90*/  UTMALDG.3D [UR24], [UR6], desc[UR30] ;  /* 0x00001e18060075b4 */ /* 0x0003e20008011000 */
[----:B------:R1:W-:Y:S01]  /*1aa0*/  UTMALDG.3D [UR16], [UR22], desc[UR30] ;  /* 0x00001e10160075b4 */ /* 0x0003e20008011000 */
[----:B------:R1:W-:Y:S01]  /*1ab0*/  UTMALDG.3D [UR8], [UR22], desc[UR30] ;  /* 0x00001e08160075b4 */ /* 0x0003e20008011000 */
[----:B------:R-:W-:Y:S01]  /*1ac0*/  NOP ;  /* 0x0000000000007918 */ /* 0x000fe20000000000 */
.L_x_26:
[----:B-1----:R-:W-:Y:S05]  /*1ad0*/  BSYNC.RECONVERGENT B0 ;  /* 0x0000000000007941 */ /* 0x002fea0003800200 */
.L_x_25:
[----:B------:R-:W-:Y:S01]  /*1ae0*/  UIADD3 UR14, UPT, UPT, UR14, 0x1, URZ ;  /* 0x000000010e0e7890 */ /* 0x000fe2000fffe0ff */
[----:B------:R-:W-:Y:S01]  /*1af0*/  UMOV UR5, UR21 ;  /* 0x0000001500057c82 */ /* 0x000fe20008000000 */
[----:B------:R-:W-:Y:S02]  /*1b00*/  UMOV UR15, UR29 ;  /* 0x0000001d000f7c82 */ /* 0x000fe40008000000 */
[----:B------:R-:W-:-:S09]  /*1b10*/  UISETP.NE.AND UP0, UPT, UR14, UR29, UPT ;  /* 0x0000001d0e00728c */ /* 0x000fd2000bf05270 */
[----:B------:R-:W-:Y:S05]  /*1b20*/  BRA.U UP0, `(.L_x_27) ;  /* 0xfffffff900fc7547 */ /* 0x000fea000b83ffff */
.L_x_20:
[----:B------:R-:W-:Y:S01]  /*1b30*/  ULEA UR4, UR21, UR13, 0x3 ;  /* 0x0000000d15047291 */ /* 0x000fe2000f8e18ff */
[----:B-1----:R-:W-:Y:S01]  /*1b40*/  SHF.L.U32 R2, R17, 0x1f, RZ ;  /* 0x0000001f11027819 */ /* 0x002fe200000006ff */
[----:B------:R-:W-:Y:S01]  /*1b50*/  @!P1 SYNCS.ARRIVE.TRANS64.A1T0 RZ, [UR13+0x68], RZ ;  /* 0x000068ffffff99a7 */ /* 0x000fe2000810000d */
[----:B------:R-:W-:-:S06]  /*1b60*/  UISETP.GT.AND UP0, UPT, UR46, UR37, UPT ;  /* 0x000000252e00728c */ /* 0x000fcc000bf04270 */
[----:B------:R1:W1:Y:S03]  /*1b70*/  SYNCS.PHASECHK.TRANS64.TRYWAIT P1, [UR4+0x10], R2 ;  /* 0x00001002ff0075a7 */ /* 0x0002660008021104 */
[----:B------:R-:W-:Y:S05]  /*1b80*/  BRA.U !UP0, `(.L_x_28) ;  /* 0x0000000508187547 */ /* 0x000fea000b800000 */
[----:B------:R-:W-:Y:S02]  /*1b90*/  UIADD3 UR14, UPT, UPT, UR47, UR15, URZ ;  /* 0x0000000f2f0e7290 */ /* 0x000fe4000fffe0ff */
[----:B------:R-:W-:Y:S02]  /*1ba0*/  UIADD3 UR42, UPT, UPT, UR50, 0x20, URZ ;  /* 0x00000020322a7890 */ /* 0x000fe4000fffe0ff */
[----:B------:R-:W-:Y:S02]  /*1bb0*/  UIADD3 UR34, UPT, UPT, UR50, 0x40, URZ ;  /* 0x0000004032227890 */ /* 0x000fe4000fffe0ff */
[----:B------:R-:W-:Y:S02]  /*1bc0*/  UIADD3 UR26, UPT, UPT, UR50, 0x60, URZ ;  /* 0x00000060321a7890 */ /* 0x000fe4000fffe0ff */
[----:B------:R-:W-:Y:S01]  /*1bd0*/  UIADD3 UR10, UPT, UPT, UR18, 0x20, URZ ;  /* 0x00000020120a7890 */ /* 0x000fe2000fffe0ff */
[----:B------:R-:W-:-:S11]  /*1be0*/  UMOV UR5, UR21 ;  /* 0x0000001500057c82 */ /* 0x000fd60008000000 */
.L_x_35:
[----:B------:R-:W-:Y:S01]  /*1bf0*/  ULEA UR49, UR5, UR13, 0x3 ;  /* 0x0000000d05317291 */ /* 0x000fe2000f8e18ff */
[----:B--2---:R-:W-:Y:S01]  /*1c00*/  @!P5 MOV R3, 0x18000 ;  /* 0x000180000003d802 */ /* 0x004fe20000000f00 */
[----:B-1----:R-:W-:Y:S10]  /*1c10*/  @P1 BRA `(.L_x_29) ;  /* 0x00000000000c1947 */ /* 0x002ff40003800000 */
[----:B------:R-:W-:-:S04]  /*1c20*/  SHF.L.U32 R4, R17, 0x1f, RZ ;  /* 0x0000001f11047819 */ /* 0x000fc800000006ff */
[----:B------:R-:W1:Y:S02]  /*1c30*/  SYNCS.PHASECHK.TRANS64.TRYWAIT P0, [UR49+0x10], R4 ;  /* 0x00001004ff0075a7 */ /* 0x000e640008001131 */
[----:B-1----:R-:W-:Y:S05]  /*1c40*/  @!P0 BRA `(.L_x_30) ;  /* 0x0000006400248947 */ /* 0x002fea0003800000 */
.L_x_29:
[----:B------:R2:W-:Y:S01]  /*1c50*/  @!P5 SYNCS.ARRIVE.TRANS64 RZ, [UR49], R3 ;  /* 0x00000003ffffd9a7 */ /* 0x0005e20008000031 */
[----:B------:R-:W-:Y:S04]  /*1c60*/  BSSY.RECONVERGENT B0, `(.L_x_31) ;  /* 0x0000003000007945 */ /* 0x000fe80003800200 */
[----:B------:R-:W-:Y:S05]  /*1c70*/  @P4 BRA `(.L_x_32) ;  /* 0x0000000000044947 */ /* 0x000fea0003800000 */
[----:B------:R-:W-:Y:S05]  /*1c80*/  BPT.TRAP 0x1 ;  /* 0x000000040000795c */ /* 0x000fea0000300000 */
.L_x_32:
[----:B------:R-:W-:Y:S05]  /*1c90*/  BSYNC.RECONVERGENT B0 ;  /* 0x0000000000007941 */ /* 0x000fea0003800200 */
.L_x_31:
        /* <DEDUP_REMOVED lines=48> */
.L_x_34:
[----:B-1----:R-:W-:Y:S05]  /*1fa0*/  BSYNC.RECONVERGENT B0 ;  /* 0x0000000000007941 */ /* 0x002fea0003800200 */
.L_x_33:
[----:B------:R-:W-:Y:S01]  /*1fb0*/  UIADD3 UR15, UPT, UPT, UR15, 0x1, URZ ;  /* 0x000000010f0f7890 */ /* 0x000fe2000fffe0ff */
[----:B------:R-:W-:-:S03]  /*1fc0*/  UMOV UR5, UR21 ;  /* 0x0000001500057c82 */ /* 0x000fc60008000000 */
[----:B------:R-:W-:-:S09]  /*1fd0*/  UISETP.NE.AND UP0, UPT, UR15, UR14, UPT ;  /* 0x0000000e0f00728c */ /* 0x000fd2000bf05270 */
[----:B------:R-:W-:Y:S05]  /*1fe0*/  BRA.U UP0, `(.L_x_35) ;  /* 0xfffffffd00007547 */ /* 0x000fea000b83ffff */
.L_x_28:
[C---:B-1----:R-:W-:Y:S01]  /*1ff0*/  LEA R2, R16.reuse, UR13, 0x3 ;  /* 0x0000000d10027c11 */ /* 0x042fe2000f8e18ff */
[----:B------:R-:W-:Y:S01]  /*2000*/  NOP ;  /* 0x0000000000007918 */ /* 0x000fe20000000000 */
[----:B--2---:R-:W-:Y:S02]  /*2010*/  SHF.L.U32 R3, R13, 0x1f, RZ ;  /* 0x0000001f0d037819 */ /* 0x004fe400000006ff */
[----:B------:R-:W-:Y:S02]  /*2020*/  LEA R4, R16, UR13, 0x4 ;  /* 0x0000000d10047c11 */ /* 0x000fe4000f8e20ff */
[----:B------:R-:W1:Y:S02]  /*2030*/  SYNCS.PHASECHK.TRANS64.TRYWAIT P0, [R2+URZ+0x70], R3 ;  /* 0x00007003020075a7 */ /* 0x000e6400080011ff */
[----:B-1----:R-:W-:Y:S05]  /*2040*/  @!P0 BRA `(.L_x_36) ;  /* 0x00000060003c8947 */ /* 0x002fea0003800000 */
.L_x_136:
[----:B------:R-:W2:Y:S01]  /*2050*/  LDS.128 R4, [R4+0x100] ;  /* 0x0001000004047984 */ /* 0x000ea20000000c00 */
[----:B---3--:R-:W-:Y:S01]  /*2060*/  ISETP.GE.AND P0, PT, R26, 0x1, PT ;  /* 0x000000011a00780c */ /* 0x008fe20003f06270 */
[----:B-1----:R-:W-:Y:S01]  /*2070*/  VIADD R2, R2, 0x80 ;  /* 0x0000008002027836 */ /* 0x002fe20000000000 */
[----:B------:R-:W-:Y:S01]  /*2080*/  @!PT LDS RZ, [RZ] ;  /* 0x00000000fffff984 */ /* 0x000fe20000000800 */
[----:B------:R-:W-:Y:S01]  /*2090*/  @!PT LDS RZ, [RZ] ;  /* 0x00000000fffff984 */ /* 0x000fe20000000800 */
[----:B------:R-:W-:Y:S01]  /*20a0*/  @!PT LDS RZ, [RZ] ;  /* 0x00000000fffff984 */ /* 0x000fe20000000800 */
[----:B------:R-:W-:Y:S01]  /*20b0*/  @!PT LDS RZ, [RZ] ;  /* 0x00000000fffff984 */ /* 0x000fe20000000800 */
[----:B------:R1:W-:Y:S06]  /*20c0*/  MEMBAR.ALL.CTA ;  /* 0x0000000000007992 */ /* 0x0003ec0000008000 */
[----:B-1----:R-:W1:Y:S01]  /*20d0*/  FENCE.VIEW.ASYNC.S ;  /* 0x00000000000073c6 */ /* 0x002e620000000000 */
[----:B------:R-:W-:-:S04]  /*20e0*/  PRMT R2, RZ, 0x654, R2 ;  /* 0x00000654ff027816 */ /* 0x000fc80000000002 */
[----:B-1----:R1:W-:Y:S01]  /*20f0*/  SYNCS.ARRIVE.TRANS64.RED.A1T0 RZ, [R2+URZ], RZ ;  /* 0x000000ff02ff79a7 */ /* 0x0023e200081004ff */
[----:B--2---:R-:W-:-:S13]  /*2100*/  LOP3.LUT P2, RZ, R6, 0x1, RZ, 0xc0, !PT ;  /* 0x0000000106ff7812 */ /* 0x004fda000784c0ff */
[----:B------:R-:W-:Y:S01]  /*2110*/  @P2 SHF.R.U32.HI R3, RZ, 0x10, R5 ;  /* 0x00000010ff032819 */ /* 0x000fe20000011605 */
[----:B------:R-:W-:Y:S01]  /*2120*/  VOTEU.ANY UP0, P2 ;  /* 0x0000000000ff7886 */ /* 0x000fe20001000100 */
[----:B------:R-:W-:Y:S02]  /*2130*/  @P2 MOV R10, R4 ;  /* 0x00000004000a2202 */ /* 0x000fe40000000f00 */
[----:B------:R-:W-:Y:S02]  /*2140*/  @P2 R2UR.BROADCAST UR4, R3 ;  /* 0x00000000030422ca */ /* 0x000fe400008e0000 */
[----:B------:R-:W-:-:S11]  /*2150*/  @P2 LOP3.LUT R9, R5, 0xffff, RZ, 0xc0, !PT ;  /* 0x0000ffff05092812 */ /* 0x000fd600078ec0ff */
[----:B------:R-:W-:Y:S01]  /*2160*/  @UP0 UMOV UR52, UR4 ;  /* 0x0000000400340c82 */ /* 0x000fe20008000000 */
[----:B-1----:R-:W-:Y:S05]  /*2170*/  @!P0 BRA `(.L_x_37) ;  /* 0x0000000000b88947 */ /* 0x002fea0003800000 */
[----:B------:R-:W4:Y:S01]  /*2180*/  LDC.64 R4, c[0x0][0xb18] ;  /* 0x0002c600ff047b82 */ /* 0x000f220000000a00 */
[----:B------:R-:W-:-:S07]  /*2190*/  ISETP.NE.AND P3, PT, R26, 0x1, PT ;  /* 0x000000011a00780c */ /* 0x000fce0003f65270 */
[----:B------:R-:W1:Y:S08]  /*21a0*/  LDC.64 R6, c[0x0][0xb10] ;  /* 0x0002c400ff067b82 */ /* 0x000e700000000a00 */
[----:B------:R-:W2:Y:S08]  /*21b0*/  LDC R14, c[0x0][0xb20] ;  /* 0x0002c800ff0e7b82 */ /* 0x000eb00000000800 */
[----:B------:R-:W3:Y:S01]  /*21c0*/  LDC R15, c[0x0][0xb0c] ;  /* 0x0002c300ff0f7b82 */ /* 0x000ee20000000800 */
[----:B----4-:R-:W-:Y:S01]  /*21d0*/  IMAD.HI.U32 R19, R0, R5, RZ ;  /* 0x0000000500137227 */ /* 0x010fe200078e00ff */
[----:B------:R-:W-:-:S03]  /*21e0*/  ISETP.NE.AND P0, PT, R4, 0x1, PT ;  /* 0x000000010400780c */ /* 0x000fc60003f05270 */
[----:B------:R-:W-:-:S03]  /*21f0*/  IMAD.HI.U32 R5, R9, R5, RZ ;  /* 0x0000000509057227 */ /* 0x000fc600078e00ff */
[----:B------:R-:W4:Y:S01]  /*2200*/  LDC.64 R2, c[0x0][0xb28] ;  /* 0x0002ca00ff027b82 */ /* 0x000f220000000a00 */
[----:B-1----:R-:W-:-:S04]  /*2210*/  IMAD.HI.U32 R20, R8, R6, RZ ;  /* 0x0000000608147227 */ /* 0x002fc800078e00ff */
[----:B------:R-:W-:Y:S01]  /*2220*/  IMAD.HI.U32 R21, R10, R6, RZ ;  /* 0x000000060a157227 */ /* 0x000fe200078e00ff */
[----:B------:R-:W-:Y:S02]  /*2230*/  SHF.R.U32.HI R20, RZ, R7, R20 ;  /* 0x00000007ff147219 */ /* 0x000fe40000011614 */
[-C--:B--2---:R-:W-:Y:S02]  /*2240*/  SHF.R.U32.HI R19, RZ, R14.reuse, R19 ;  /* 0x0000000eff137219 */ /* 0x084fe40000011613 */
[----:B------:R-:W-:Y:S02]  /*2250*/  SHF.R.U32.HI R5, RZ, R14, R5 ;  /* 0x0000000eff057219 */ /* 0x000fe40000011605 */
[----:B------:R-:W-:Y:S02]  /*2260*/  SEL R19, R0, R19, !P0 ;  /* 0x0000001300137207 */ /* 0x000fe40004000000 */
[----:B------:R-:W-:Y:S02]  /*2270*/  SHF.R.U32.HI R21, RZ, R7, R21 ;  /* 0x00000007ff157219 */ /* 0x000fe40000011615 */
[----:B---3--:R-:W-:-:S02]  /*2280*/  ISETP.NE.AND P1, PT, R15, 0x1, PT ;  /* 0x000000010f00780c */ /* 0x008fc40003f25270 */
[----:B------:R-:W-:Y:S02]  /*2290*/  SEL R5, R9, R5, !P0 ;  /* 0x0000000509057207 */ /* 0x000fe40004000000 */
[----:B------:R-:W-:Y:S02]  /*22a0*/  SEL R20, R8, R20, !P1 ;  /* 0x0000001408147207 */ /* 0x000fe40004800000 */
[----:B------:R-:W-:Y:S01]  /*22b0*/  SEL R21, R10, R21, !P1 ;  /* 0x000000150a157207 */ /* 0x000fe20004800000 */
[----:B----4-:R-:W-:-:S04]  /*22c0*/  IMAD.HI.U32 R18, R19, R2, RZ ;  /* 0x0000000213127227 */ /* 0x010fc800078e00ff */
        /* <DEDUP_REMOVED lines=10> */
[----:B------:R-:W-:-:S04]  /*2370*/  @!P0 IMAD.HI.U32 R7, R21, R2, RZ ;  /* 0x0000000215078227 */ /* 0x000fc800078e00ff */
[----:B------:R-:W-:Y:S01]  /*2380*/  IMAD.MOV R2, RZ, RZ, -R6 ;  /* 0x000000ffff027224 */ /* 0x000fe200078e0a06 */
[----:B------:R-:W-:Y:S02]  /*2390*/  @!P0 SHF.R.U32.HI R3, RZ, R3, R7 ;  /* 0x00000003ff038219 */ /* 0x000fe40000011607 */
[----:B------:R-:W-:Y:S01]  /*23a0*/  IADD3 R7, PT, PT, -R5, RZ, RZ ;  /* 0x000000ff05077210 */ /* 0x000fe20007ffe1ff */
[----:B------:R-:W-:Y:S01]  /*23b0*/  IMAD R2, R26, R2, R5 ;  /* 0x000000021a027224 */ /* 0x000fe200078e0205 */
        /* <DEDUP_REMOVED lines=10> */
.L_x_37:
[----:B------:R-:W1:Y:S02]  /*2460*/  LDCU UR4, c[0x0][0xb30] ;  /* 0x00016600ff0477ac */ /* 0x000e640008000800 */
[----:B-1----:R-:W-:-:S09]  /*2470*/  UISETP.NE.AND UP0, UPT, UR4, 0x1, UPT ;  /* 0x000000010400788c */ /* 0x002fd2000bf05270 */
[----:B------:R-:W-:Y:S05]  /*2480*/  BRA.U UP0, `(.L_x_38) ;  /* 0x0000000100407547 */ /* 0x000fea000b800000 */
[----:B------:R-:W1:Y:S08]  /*2490*/  LDC.64 R4, c[0x0][0xb10] ;  /* 0x0002c400ff047b82 */ /* 0x000e700000000a00 */
[----:B------:R-:W2:Y:S08]  /*24a0*/  LDC.64 R2, c[0x0][0xb18] ;  /* 0x0002c600ff027b82 */ /* 0x000eb00000000a00 */
[----:B------:R-:W3:Y:S08]  /*24b0*/  LDC R6, c[0x0][0xb20] ;  /* 0x0002c800ff067b82 */ /* 0x000ef00000000800 */
[----:B------:R-:W4:Y:S01]  /*24c0*/  LDC R7, c[0x0][0xb0c] ;  /* 0x0002c300ff077b82 */ /* 0x000f220000000800 */
[----:B-1----:R-:W-:-:S05]  /*24d0*/  IMAD.HI.U32 R4, R10, R4, RZ ;  /* 0x000000040a047227 */ /* 0x002fca00078e00ff */
[----:B------:R-:W-:Y:S01]  /*24e0*/  SHF.R.U32.HI R4, RZ, R5, R4 ;  /* 0x00000005ff047219 */ /* 0x000fe20000011604 */
[----:B--2---:R-:W-:Y:S01]  /*24f0*/  IMAD.HI.U32 R3, R9, R3, RZ ;  /* 0x0000000309037227 */ /* 0x004fe200078e00ff */
[----:B------:R-:W-:-:S04]  /*2500*/  ISETP.NE.AND P0, PT, R2, 0x1, PT ;  /* 0x000000010200780c */ /* 0x000fc80003f05270 */
[----:B---3--:R-:W-:-:S04]  /*2510*/  SHF.R.U32.HI R3, RZ, R6, R3 ;  /* 0x00000006ff037219 */ /* 0x008fc80000011603 */
[----:B------:R-:W-:Y:S02]  /*2520*/  SEL R3, R9, R3, !P0 ;  /* 0x0000000309037207 */ /* 0x000fe40004000000 */
[----:B----4-:R-:W-:-:S04]  /*2530*/  ISETP.NE.AND P1, PT, R7, 0x1, PT ;  /* 0x000000010700780c */ /* 0x010fc80003f25270 */
[----:B------:R-:W-:-:S05]  /*2540*/  SEL R4, R10, R4, !P1 ;  /* 0x000000040a047207 */ /* 0x000fca0004800000 */
[----:B------:R-:W-:Y:S02]  /*2550*/  IMAD.IADD R5, R3, 0x1, -R4 ;  /* 0x0000000103057824 */ /* 0x000fe400078e0a04 */
[----:B------:R-:W-:Y:S02]  /*2560*/  IMAD.IADD R3, R4, 0x1, -R3 ;  /* 0x0000000104037824 */ /* 0x000fe400078e0a03 */
[----:B------:R-:W-:Y:S02]  /*2570*/  IMAD R10, R5, R7, R10 ;  /* 0x00000007050a7224 */ /* 0x000fe400078e020a */
[----:B------:R-:W-:-:S07]  /*2580*/  IMAD R9, R3, R2, R9 ;  /* 0x0000000203097224 */ /* 0x000fce00078e0209 */
.L_x_38:
[----:B------:R-:W-:Y:S01]  /*2590*/  VIADD R16, R16, 0x1 ;  /* 0x0000000110107836 */ /* 0x000fe20000000000 */
[----:B------:R-:W-:Y:S01]  /*25a0*/  PLOP3.LUT P1, PT, PT, PT, PT, 0x80, 0x8 ;  /* 0x000000000008781c */ /* 0x000fe20003f2f070 */
[----:B------:R-:W-:Y:S02]  /*25b0*/  IMAD.IADD R15, R10, 0x1, R63 ;  /* 0x000000010a0f7824 */ /* 0x000fe400078e023f */
[----:B------:R-:W-:Y:S01]  /*25c0*/  IMAD.IADD R14, R9, 0x1, R62 ;  /* 0x00000001090e7824 */ /* 0x000fe200078e023e */
[----:B------:R-:W-:-:S04]  /*25d0*/  ISETP.NE.AND P0, PT, R16, 0x2, PT ;  /* 0x000000021000780c */ /* 0x000fc80003f05270 */
[----:B------:R-:W-:Y:S02]  /*25e0*/  SEL R2, RZ, 0x1, P0 ;  /* 0x00000001ff027807 */ /* 0x000fe40000000000 */
[----:B------:R-:W-:Y:S02]  /*25f0*/  SEL R16, R16, RZ, P0 ;  /* 0x000000ff10107207 */ /* 0x000fe40000000000 */
[----:B------:R-:W-:Y:S01]  /*2600*/  LOP3.LUT R13, R13, R2, RZ, 0x3c, !PT ;  /* 0x000000020d0d7212 */ /* 0x000fe200078e3cff */
[----:B------:R-:W-:Y:S06]  /*2610*/  @P2 BRA `(.L_x_39) ;  /* 0xffffffec00b82947 */ /* 0x000fec000383ffff */
[----:B------:R-:W-:Y:S01]  /*2620*/  UIADD3 UR13, UPT, UPT, UR13, 0x10, URZ ;  /* 0x000000100d0d7890 */ /* 0x000fe2000fffe0ff */
[----:B------:R-:W-:-:S03]  /*2630*/  SHF.L.U32 R2, R17, 0x1f, RZ ;  /* 0x0000001f11027819 */ /* 0x000fc600000006ff */
[----:B------:R-:W-:-:S09]  /*2640*/  ULEA UR4, UR21, UR13, 0x3 ;  /* 0x0000000d15047291 */ /* 0x000fd2000f8e18ff */
[----:B------:R-:W1:Y:S02]  /*2650*/  SYNCS.PHASECHK.TRANS64.TRYWAIT P0, [UR4], R2 ;  /* 0x00000002ff0075a7 */ /* 0x000e640008001104 */
[----:B-1----:R-:W-:Y:S05]  /*2660*/  @!P0 BRA `(.L_x_40) ;  /* 0x0000005800c88947 */ /* 0x002fea0003800000 */
.L_x_138:
[----:B------:R-:W-:-:S04]  /*2670*/  UIADD3 UR4, UPT, UPT, UR21, 0x1, URZ ;  /* 0x0000000115047890 */ /* 0x000fc8000fffe0ff */
[----:B------:R-:W-:-:S04]  /*2680*/  UISETP.NE.AND UP0, UPT, UR4, 0x2, UPT ;  /* 0x000000020400788c */ /* 0x000fc8000bf05270 */
[----:B------:R-:W-:Y:S02]  /*2690*/  USEL UR5, URZ, 0x1, UP0 ;  /* 0x00000001ff057887 */ /* 0x000fe40008000000 */
[----:B------:R-:W-:-:S04]  /*26a0*/  USEL UR4, UR4, URZ, UP0 ;  /* 0x000000ff04047287 */ /* 0x000fc80008000000 */
[----:B------:R-:W-:Y:S01]  /*26b0*/  ULEA UR4, UR4, UR13, 0x3 ;  /* 0x0000000d04047291 */ /* 0x000fe2000f8e18ff */
[----:B-1----:R-:W-:-:S04]  /*26c0*/  LOP3.LUT R2, R17, UR5, RZ, 0x3c, !PT ;  /* 0x0000000511027c12 */ /* 0x002fc8000f8e3cff */
[----:B------:R-:W-:Y:S01]  /*26d0*/  SHF.L.U32 R2, R2, 0x1f, RZ ;  /* 0x0000001f02027819 */ /* 0x000fe200000006ff */
[----:B----4-:R-:W-:-:S07]  /*26e0*/  IMAD.U32 R0, RZ, RZ, UR4 ;  /* 0x00000004ff007e24 */ /* 0x010fce000f8e00ff */
.L_x_41:
[----:B-1----:R1:W2:Y:S02]  /*26f0*/  SYNCS.PHASECHK.TRANS64.TRYWAIT P0, [R0+URZ], R2 ;  /* 0x00000002000075a7 */ /* 0x0022a400080011ff */
[----:B--2---:R-:W-:Y:S05]  /*2700*/  @!P0 NANOSLEEP.SYNCS 0x989680 ;  /* 0x009896800000895d */ /* 0x004fea0003900000 */
[----:B------:R-:W2:Y:S02]  /*2710*/  @!P0 SYNCS.PHASECHK.TRANS64 P0, [R0+URZ], R2 ;  /* 0x00000002000085a7 */ /* 0x000ea400080010ff */
[----:B--2---:R-:W-:Y:S05]  /*2720*/  @P0 EXIT ;  /* 0x000000000000094d */ /* 0x004fea0003800000 */
[----:B------:R-:W-:Y:S05]  /*2730*/  BRA `(.L_x_41) ;  /* 0xfffffffc00ec7947 */ /* 0x000fea000383ffff */
.L_x_17:
[----:B------:R-:W-:-:S04]  /*2740*/  UISETP.NE.AND UP1, UPT, UR45, URZ, UPT ;  /* 0x000000ff2d00728c */ /* 0x000fc8000bf25270 */
[----:B------:R-:W-:-:S09]  /*2750*/  UISETP.NE.OR UP1, UPT, UR10, 0x1, UP1 ;  /* 0x000000010a00788c */ /* 0x000fd20008f25670 */
[----:B------:R-:W-:Y:S05]  /*2760*/  BRA.U UP1, `(.L_x_42) ;  /* 0x0000000501487547 */ /* 0x000fea000b800000 */
[----:B------:R-:W-:Y:S01]  /*2770*/  ISETP.NE.AND P2, PT, R2, RZ, PT ;  /* 0x000000ff0200720c */ /* 0x000fe20003f45270 */
[----:B------:R-:W-:Y:S01]  /*2780*/  IMAD.MOV.U32 R12, RZ, RZ, 0x1 ;  /* 0x00000001ff0c7424 */ /* 0x000fe200078e00ff */
[----:B------:R-:W-:Y:S02]  /*2790*/  CS2R R10, SRZ ;  /* 0x00000000000a7805 */ /* 0x000fe4000001ff00 */
[----:B------:R-:W-:Y:S01]  /*27a0*/  CS2R R8, SRZ ;  /* 0x0000000000087805 */ /* 0x000fe2000001ff00 */
[----:B------:R-:W-:Y:S01]  /*27b0*/  UMOV UR6, 0x400 ;  /* 0x0000040000067882 */ /* 0x000fe20000000000 */
[----:B------:R-:W-:Y:S01]  /*27c0*/  UMOV UR5, URZ ;  /* 0x000000ff00057c82 */ /* 0x000fe20008000000 */
[----:B------:R-:W-:-:S12]  /*27d0*/  ULEA UR6, UR45, UR6, 0x18 ;  /* 0x000000062d067291 */ /* 0x000fd8000f8ec0ff */
.L_x_46:
[----:B------:R-:W-:Y:S02]  /*27e0*/  LEA R0, R8, UR6, 0x3 ;  /* 0x0000000608007c11 */ /* 0x000fe4000f8e18ff */
[----:B------:R-:W-:-:S03]  /*27f0*/  SHF.L.U32 R4, R9, 0x1f, RZ ;  /* 0x0000001f09047819 */ /* 0x000fc600000006ff */
[----:B------:R-:W-:Y:S01]  /*2800*/  VIADD R5, R0, 0xe0 ;  /* 0x000000e000057836 */ /* 0x000fe20000000000 */
[----:B------:R-:W1:Y:S02]  /*2810*/  SYNCS.PHASECHK.TRANS64.TRYWAIT P0, [R0+URZ+0xd0], R4 ;  /* 0x0000d004000075a7 */ /* 0x000e6400080011ff */
[----:B-1----:R-:W-:Y:S05]  /*2820*/  @!P0 BRA `(.L_x_43) ;  /* 0x0000005800708947 */ /* 0x002fea0003800000 */
.L_x_139:
[----:B------:R-:W-:Y:S01]  /*2830*/  ULEA UR4, UR5, UR6, 0x3 ;  /* 0x0000000605047291 */ /* 0x000fe2000f8e18ff */
[----:B-1----:R-:W-:Y:S01]  /*2840*/  PRMT R0, RZ, 0x654, R5 ;  /* 0x00000654ff007816 */ /* 0x002fe20000000005 */
[----:B------:R-:W-:Y:S01]  /*2850*/  @!P2 IMAD.MOV.U32 R4, RZ, RZ, 0x10 ;  /* 0x00000010ff04a424 */ /* 0x000fe200078e00ff */
[----:B------:R-:W-:Y:S01]  /*2860*/  SHF.L.U32 R5, R12, 0x1f, RZ ;  /* 0x0000001f0c057819 */ /* 0x000fe200000006ff */
[----:B------:R-:W-:Y:S01]  /*2870*/  UIADD3 UR7, UPT, UPT, UR4, 0x70, URZ ;  /* 0x0000007004077890 */ /* 0x000fe2000fffe0ff */
[----:B------:R1:W-:Y:S05]  /*2880*/  SYNCS.ARRIVE.TRANS64.RED.A1T0 RZ, [R0+URZ], RZ ;  /* 0x000000ff00ff79a7 */ /* 0x0003ea00081004ff */
[----:B------:R-:W-:Y:S01]  /*2890*/  IMAD.U32 R6, RZ, RZ, UR7 ;  /* 0x00000007ff067e24 */ /* 0x000fe2000f8e00ff */
[----:B------:R-:W2:Y:S04]  /*28a0*/  SYNCS.PHASECHK.TRANS64.TRYWAIT P0, [UR4+0x80], R5 ;  /* 0x00008005ff0075a7 */ /* 0x000ea80008001104 */
[----:B------:R-:W-:Y:S01]  /*28b0*/  PRMT R6, R2, 0x654, R6 ;  /* 0x0000065402067816 */ /* 0x000fe20000000006 */
[----:B-12---:R-:W-:Y:S06]  /*28c0*/  @!P0 BRA `(.L_x_44) ;  /* 0x00000058005c8947 */ /* 0x006fec0003800000 */
.L_x_141:
[----:B------:R-:W-:Y:S01]  /*28d0*/  ULEA UR8, UR5, UR6, 0x4 ;  /* 0x0000000605087291 */ /* 0x000fe2000f8e20ff */
[----:B------:R-:W-:Y:S01]  /*28e0*/  SEL R3, R6, R3, !P2 ;  /* 0x0000000306037207 */ /* 0x000fe20005000000 */
[----:B------:R-:W-:Y:S01]  /*28f0*/  UIADD3 UR9, UPT, UPT, UR4, 0x70, URZ ;  /* 0x0000007004097890 */ /* 0x000fe2000fffe0ff */
[----:B-1----:R-:W-:Y:S01]  /*2900*/  LEA R0, R11, UR6, 0x3 ;  /* 0x000000060b007c11 */ /* 0x002fe2000f8e18ff */
[----:B------:R-:W-:Y:S01]  /*2910*/  UIADD3 UR8, UPT, UPT, UR8, 0x100, URZ ;  /* 0x0000010008087890 */ /* 0x000fe2000fffe0ff */
[----:B------:R1:W-:Y:S01]  /*2920*/  @!P2 SYNCS.ARRIVE.TRANS64.RED RZ, [R3+URZ], R4 ;  /* 0x0000000403ffa9a7 */ /* 0x0003e200080004ff */
[----:B------:R-:W-:Y:S01]  /*2930*/  UIADD3 UR4, UPT, UPT, UR5, 0x1, URZ ;  /* 0x0000000105047890 */ /* 0x000fe2000fffe0ff */
[----:B------:R-:W-:-:S03]  /*2940*/  VIADD R8, R8, 0x1 ;  /* 0x0000000108087836 */ /* 0x000fc60000000000 */
[----:B------:R-:W-:Y:S02]  /*2950*/  UISETP.NE.AND UP0, UPT, UR4, 0x2, UPT ;  /* 0x000000020400788c */ /* 0x000fe4000bf05270 */
[----:B------:R-:W-:Y:S01]  /*2960*/  ISETP.NE.AND P0, PT, R8, 0x2, PT ;  /* 0x000000020800780c */ /* 0x000fe20003f05270 */
[----:B------:R-:W-:Y:S06]  /*2970*/  UGETNEXTWORKID.BROADCAST [UR8], [UR9] ;  /* 0x00000000080073ca */ /* 0x000fec0008000100 */
[----:B------:R-:W-:Y:S02]  /*2980*/  USEL UR7, URZ, 0x1, UP0 ;  /* 0x00000001ff077887 */ /* 0x000fe40008000000 */
[----:B------:R-:W-:-:S04]  /*2990*/  USEL UR5, UR4, URZ, UP0 ;  /* 0x000000ff04057287 */ /* 0x000fc80008000000 */
[----:B------:R-:W-:Y:S02]  /*29a0*/  LOP3.LUT R12, R12, UR7, RZ, 0x3c, !PT ;  /* 0x000000070c0c7c12 */ /* 0x000fe4000f8e3cff */
[----:B-1----:R-:W-:-:S04]  /*29b0*/  SHF.L.U32 R4, R10, 0x1f, RZ ;  /* 0x0000001f0a047819 */ /* 0x002fc800000006ff */
[----:B------:R-:W1:Y:S02]  /*29c0*/  SYNCS.PHASECHK.TRANS64.TRYWAIT P1, [R0+URZ+0x70], R4 ;  /* 0x00007004000075a7 */ /* 0x000e6400080211ff */
[----:B-1----:R-:W-:Y:S05]  /*29d0*/  @!P1 BRA `(.L_x_45) ;  /* 0x0000005800309947 */ /* 0x002fea0003800000 */
.L_x_142:
[C---:B-1----:R-:W-:Y:S01]  /*29e0*/  LEA R4, R11.reuse, UR6, 0x4 ;  /* 0x000000060b047c11 */ /* 0x042fe2000f8e20ff */
[----:B------:R-:W-:Y:S01]  /*29f0*/  VIADD R0, R0, 0x80 ;  /* 0x0000008000007836 */ /* 0x000fe20000000000 */
[----:B------:R-:W-:Y:S01]  /*2a00*/  SEL R8, R8, RZ, P0 ;  /* 0x000000ff08087207 */ /* 0x000fe20000000000 */
[----:B------:R-:W-:-:S03]  /*2a10*/  VIADD R11, R11, 0x1 ;  /* 0x000000010b0b7836 */ /* 0x000fc60000000000 */
[----:B------:R-:W1:Y:S01]  /*2a20*/  LDS.128 R4, [R4+0x100] ;  /* 0x0001000004047984 */ /* 0x000e620000000c00 */
[----:B------:R-:W-:Y:S02]  /*2a30*/  PRMT R0, RZ, 0x654, R0 ;  /* 0x00000654ff007816 */ /* 0x000fe40000000000 */
[C---:B------:R-:W-:Y:S01]  /*2a40*/  ISETP.NE.AND P1, PT, R11.reuse, 0x2, PT ;  /* 0x000000020b00780c */ /* 0x040fe20003f25270 */
[----:B------:R-:W-:Y:S01]  /*2a50*/  @!PT LDS RZ, [RZ] ;  /* 0x00000000fffff984 */ /* 0x000fe20000000800 */
[----:B------:R-:W-:Y:S01]  /*2a60*/  @!PT LDS RZ, [RZ] ;  /* 0x00000000fffff984 */ /* 0x000fe20000000800 */
[----:B------:R-:W-:Y:S01]  /*2a70*/  @!PT LDS RZ, [RZ] ;  /* 0x00000000fffff984 */ /* 0x000fe20000000800 */
[----:B------:R-:W-:Y:S01]  /*2a80*/  @!PT LDS RZ, [RZ] ;  /* 0x00000000fffff984 */ /* 0x000fe20000000800 */
[----:B------:R2:W-:Y:S06]  /*2a90*/  MEMBAR.ALL.CTA ;  /* 0x0000000000007992 */ /* 0x0005ec0000008000 */
[----:B--2---:R-:W2:Y:S01]  /*2aa0*/  FENCE.VIEW.ASYNC.S ;  /* 0x00000000000073c6 */ /* 0x004ea20000000000 */
[----:B------:R-:W-:Y:S01]  /*2ab0*/  SEL R11, R11, RZ, P1 ;  /* 0x000000ff0b0b7207 */ /* 0x000fe20000800000 */
[----:B--2---:R2:W-:Y:S01]  /*2ac0*/  SYNCS.ARRIVE.TRANS64.RED.A1T0 RZ, [R0+URZ], RZ ;  /* 0x000000ff00ff79a7 */ /* 0x0045e200081004ff */
[----:B-1----:R-:W-:-:S02]  /*2ad0*/  LOP3.LUT P3, RZ, R6, 0x1, RZ, 0xc0, !PT ;  /* 0x0000000106ff7812 */ /* 0x002fc4000786c0ff */
[----:B------:R-:W-:-:S04]  /*2ae0*/  SEL R4, RZ, 0x1, P1 ;  /* 0x00000001ff047807 */ /* 0x000fc80000800000 */
[----:B------:R-:W-:Y:S02]  /*2af0*/  LOP3.LUT R10, R10, R4, RZ, 0x3c, !PT ;  /* 0x000000040a0a7212 */ /* 0x000fe400078e3cff */
[----:B--2---:R-:W-:-:S04]  /*2b00*/  SEL R0, RZ, 0x1, P0 ;  /* 0x00000001ff007807 */ /* 0x004fc80000000000 */
[----:B------:R-:W-:Y:S01]  /*2b10*/  LOP3.LUT R9, R9, R0, RZ, 0x3c, !PT ;  /* 0x0000000009097212 */ /* 0x000fe200078e3cff */
[----:B------:R-:W-:Y:S06]  /*2b20*/  @P3 BRA `(.L_x_46) ;  /* 0xfffffffc002c3947 */ /* 0x000fec000383ffff */
[----:B------:R-:W-:Y:S01]  /*2b30*/  ULEA UR4, UR5, UR6, 0x3 ;  /* 0x0000000605047291 */ /* 0x000fe2000f8e18ff */
[----:B------:R-:W-:-:S08]  /*2b40*/  SHF.L.U32 R2, R12, 0x1f, RZ ;  /* 0x0000001f0c027819 */ /* 0x000fd000000006ff */
[----:B------:R-:W1:Y:S02]  /*2b50*/  SYNCS.PHASECHK.TRANS64 P0, [UR4+0x80], R2 ;  /* 0x00008002ff0075a7 */ /* 0x000e640008001004 */
[----:B-1----:R-:W-:Y:S05]  /*2b60*/  @P0 BRA `(.L_x_47) ;  /* 0x0000000000080947 */ /* 0x002fea0003800000 */
[----:B------:R-:W1:Y:S02]  /*2b70*/  SYNCS.PHASECHK.TRANS64.TRYWAIT P0, [UR4+0x80], R2 ;  /* 0x00008002ff0075a7 */ /* 0x000e640008001104 */
[----:B-1----:R-:W-:Y:S05]  /*2b80*/  @!P0 BRA `(.L_x_48) ;  /* 0x0000005400d88947 */ /* 0x002fea0003800000 */
.L_x_47:
[----:B------:R-:W-:-:S04]  /*2b90*/  UIADD3 UR7, UPT, UPT, UR5, 0x1, URZ ;  /* 0x0000000105077890 */ /* 0x000fc8000fffe0ff */
[----:B------:R-:W-:-:S04]  /*2ba0*/  UISETP.NE.AND UP0, UPT, UR7, 0x2, UPT ;  /* 0x000000020700788c */ /* 0x000fc8000bf05270 */
[----:B------:R-:W-:Y:S02]  /*2bb0*/  USEL UR8, URZ, 0x1, UP0 ;  /* 0x00000001ff087887 */ /* 0x000fe40008000000 */
[----:B------:R-:W-:-:S04]  /*2bc0*/  USEL UR7, UR7, URZ, UP0 ;  /* 0x000000ff07077287 */ /* 0x000fc80008000000 */
[----:B------:R-:W-:Y:S01]  /*2bd0*/  ULEA UR7, UR7, UR6, 0x3 ;  /* 0x0000000607077291 */ /* 0x000fe2000f8e18ff */
[----:B-1----:R-:W-:-:S04]  /*2be0*/  LOP3.LUT R2, R12, UR8, RZ, 0x3c, !PT ;  /* 0x000000080c027c12 */ /* 0x002fc8000f8e3cff */
[----:B------:R-:W-:-:S04]  /*2bf0*/  SHF.L.U32 R0, R2, 0x1f, RZ ;  /* 0x0000001f02007819 */ /* 0x000fc800000006ff */
[----:B------:R-:W1:Y:S02]  /*2c00*/  SYNCS.PHASECHK.TRANS64 P0, [UR7+0x80], R0 ;  /* 0x00008000ff0075a7 */ /* 0x000e640008001007 */
[----:B-1----:R-:W-:Y:S05]  /*2c10*/  @P0 EXIT ;  /* 0x000000000000094d */ /* 0x002fea0003800000 */
[----:B------:R-:W-:Y:S02]  /*2c20*/  SHF.L.U32 R2, R2, 0x1f, RZ ;  /* 0x0000001f02027819 */ /* 0x000fe400000006ff */
[----:B------:R-:W-:-:S07]  /*2c30*/  MOV R0, UR7 ;  /* 0x0000000700007c02 */ /* 0x000fce0008000f00 */
.L_x_49:
[----:B-1----:R1:W2:Y:S02]  /*2c40*/  SYNCS.PHASECHK.TRANS64.TRYWAIT P0, [R0+URZ+0x80], R2 ;  /* 0x00008002000075a7 */ /* 0x0022a400080011ff */
[----:B--2---:R-:W-:Y:S05]  /*2c50*/  @!P0 NANOSLEEP.SYNCS 0x989680 ;  /* 0x009896800000895d */ /* 0x004fea0003900000 */
[----:B------:R-:W2:Y:S02]  /*2c60*/  @!P0 SYNCS.PHASECHK.TRANS64 P0, [R0+URZ+0x80], R2 ;  /* 0x00008002000085a7 */ /* 0x000ea400080010ff */
[----:B--2---:R-:W-:Y:S05]  /*2c70*/  @P0 EXIT ;  /* 0x000000000000094d */ /* 0x004fea0003800000 */
[----:B------:R-:W-:Y:S05]  /*2c80*/  BRA `(.L_x_49) ;  /* 0xfffffffc00ec7947 */ /* 0x000fea000383ffff */
.L_x_42:
[----:B------:R-:W-:-:S09]  /*2c90*/  UISETP.NE.AND UP1, UPT, UR10, URZ, UPT ;  /* 0x000000ff0a00728c */ /* 0x000fd2000bf25270 */
[----:B------:R-:W-:Y:S05]  /*2ca0*/  BRA.U UP1, `(.L_x_50) ;  /* 0x0000001501047547 */ /* 0x000fea000b800000 */
[----:B------:R-:W-:Y:S01]  /*2cb0*/  UMOV UR4, 0x40 ;  /* 0x0000004000047882 */ /* 0x000fe20000000000 */
[----:B------:R-:W-:Y:S01]  /*2cc0*/  NOP ;  /* 0x0000000000007918 */ /* 0x000fe20000000000 */
[----:B------:R-:W-:Y:S01]  /*2cd0*/  ULEA UR5, UR45, UR4, 0x18 ;  /* 0x000000042d057291 */ /* 0x000fe2000f8ec0ff */
[----:B------:R-:W-:Y:S02]  /*2ce0*/  UMOV UR6, 0x400 ;  /* 0x0000040000067882 */ /* 0x000fe40000000000 */
[----:B------:R-:W-:-:S06]  /*2cf0*/  ULEA UR6, UR45, UR6, 0x18 ;  /* 0x000000062d067291 */ /* 0x000fcc000f8ec0ff */
[----:B------:R-:W1:Y:S02]  /*2d00*/  LDS.U8 R0, [UR5+0x1c] ;  /* 0x00001c05ff007984 */ /* 0x000e640008000000 */
[----:B-1----:R-:W-:-:S13]  /*2d10*/  ISETP.NE.AND P0, PT, R0, RZ, PT ;  /* 0x000000ff0000720c */ /* 0x002fda0003f05270 */
[----:B------:R-:W-:Y:S05]  /*2d20*/  @P0 BRA `(.L_x_51) ;  /* 0x0000000000580947 */ /* 0x000fea0003800000 */
[----:B------:R-:W-:-:S13]  /*2d30*/  ELECT P0, URZ, PT ;  /* 0x0000000000ff782f */ /* 0x000fda0003800000 */
[----:B------:R-:W-:Y:S05]  /*2d40*/  @!P0 BRA `(.L_x_52) ;  /* 0x0000000000608947 */ /* 0x000fea0003800000 */
[----:B------:R-:W-:Y:S01]  /*2d50*/  UMOV UR4, 0x10 ;  /* 0x0000001000047882 */ /* 0x000fe20000000000 */
[----:B------:R-:W-:Y:S01]  /*2d60*/  HFMA2 R0, -RZ, RZ, 0, 5.9604644775390625e-08 ;  /* 0x00000001ff007431 */ /* 0x000fe200000001ff */
[----:B------:R-:W-:-:S03]  /*2d70*/  MOV R2, 0xffff ;  /* 0x0000ffff00027802 */ /* 0x000fc60000000f00 */
[----:B------:R-:W-:Y:S04]  /*2d80*/  DEPBAR.LE SB1, 0x36 ;  /* 0x00009d800000791a */ /* 0x000fe80000000000 */
[----:B------:R-:W1:Y:S02]  /*2d90*/  UTCATOMSWS.FIND_AND_SET.ALIGN UP0, UR4, UR4 ;  /* 0x00000004000475e3 */ /* 0x000e640008000800 */
[----:B-1----:R-:W-:Y:S01]  /*2da0*/  MOV R3, UR4 ;  /* 0x0000000400037c02 */ /* 0x002fe20008000f00 */
[----:B------:R-:W-:Y:S06]  /*2db0*/  BRA.U UP0, `(.L_x_53) ;  /* 0x0000000100187547 */ /* 0x000fec000b800000 */
.L_x_54:
[----:B------:R-:W-:Y:S05]  /*2dc0*/  NANOSLEEP 0x64 ;  /* 0x000000640000795d */ /* 0x000fea0003800000 */
[----:B------:R-:W-:-:S05]  /*2dd0*/  UMOV UR4, 0x10 ;  /* 0x0000001000047882 */ /* 0x000fca0000000000 */
[----:B------:R-:W-:Y:S04]  /*2de0*/  DEPBAR.LE SB1, 0x36 ;  /* 0x00009d800000791a */ /* 0x000fe80000000000 */
[----:B------:R-:W1:Y:S02]  /*2df0*/  UTCATOMSWS.FIND_AND_SET.ALIGN UP0, UR4, UR4 ;  /* 0x00000004000475e3 */ /* 0x000e640008000800 */
[----:B-1----:R-:W-:Y:S01]  /*2e00*/  MOV R3, UR4 ;  /* 0x0000000400037c02 */ /* 0x002fe20008000f00 */
[----:B------:R-:W-:Y:S05]  /*2e10*/  BRA.U !UP0, `(.L_x_54) ;  /* 0xfffffffd08e87547 */ /* 0x000fea000b83ffff */
.L_x_53:
[-C--:B------:R-:W-:Y:S02]  /*2e20*/  SHF.L.U32 R2, R2, R3.reuse, RZ ;  /* 0x0000000302027219 */ /* 0x080fe400000006ff */
[----:B------:R-:W-:Y:S01]  /*2e30*/  SHF.L.U32 R0, R0, R3, RZ ;  /* 0x0000000300007219 */ /* 0x000fe200000006ff */
[----:B------:R-:W-:Y:S02]  /*2e40*/  IMAD.SHL.U32 R3, R3, 0x20, RZ ;  /* 0x0000002003037824 */ /* 0x000fe400078e00ff */
[----:B------:R1:W-:Y:S04]  /*2e50*/  ATOMS.OR RZ, [UR5+0x14], R2 ;  /* 0x00001402ffff798c */ /* 0x0003e8000b000005 */
[----:B------:R1:W-:Y:S04]  /*2e60*/  ATOMS.OR RZ, [UR5+0x18], R0 ;  /* 0x00001800ffff798c */ /* 0x0003e8000b000005 */
[----:B------:R1:W-:Y:S01]  /*2e70*/  STS [UR6+0x120], R3 ;  /* 0x00012003ff007988 */ /* 0x0003e20008000806 */
[----:B------:R-:W-:Y:S05]  /*2e80*/  BRA `(.L_x_52) ;  /* 0x0000000000107947 */ /* 0x000fea0003800000 */
.L_x_51:
[----:B------:R-:W-:Y:S02]  /*2e90*/  MOV R0, 0xffffffff ;  /* 0xffffffff00007802 */ /* 0x000fe40000000f00 */
[----:B------:R-:W-:-:S03]  /*2ea0*/  MOV R2, 0x2ed0 ;  /* 0x00002ed000027802 */ /* 0x000fc60000000f00 */
[----:B------:R1:W-:Y:S04]  /*2eb0*/  STS [UR6+0x120], R0 ;  /* 0x00012000ff007988 */ /* 0x0003e80008000806 */
[----:B-1-3-5:R-:W-:Y:S05]  /*2ec0*/  CALL.REL.NOINC `($__internal_1_$__cuda_sm10x_tcgen05_guardrail_trap_phase_invalid_during_alloc) ;  /* 0x0000005c00247944 */ /* 0x02afea0003c00000 */
.L_x_52:
[----:B------:R-:W-:Y:S05]  /*2ed0*/  WARPSYNC.ALL ;  /* 0x0000000000007948 */ /* 0x000fea0003800000 */
[----:B------:R-:W2:Y:S01]  /*2ee0*/  S2UR UR4, SR_CgaCtaId ;  /* 0x00000000000479c3 */ /* 0x000ea20000008800 */
[----:B------:R-:W-:Y:S01]  /*2ef0*/  UMOV UR70, 0x400 ;  /* 0x0000040000467882 */ /* 0x000fe20000000000 */
[----:B------:R-:W-:-:S06]  /*2f00*/  NOP ;  /* 0x0000000000007918 */ /* 0x000fcc0000000000 */
[----:B------:R-:W-:Y:S06]  /*2f10*/  BAR.ARV 0x6, 0xa0 ;  /* 0x0182800000007b1d */ /* 0x000fec0000002000 */
[----:B------:R-:W4:Y:S01]  /*2f20*/  LDCU UR5, c[0x0][0x38c] ;  /* 0x00007180ff0577ac */ /* 0x000f220008000800 */
[----:B------:R-:W-:Y:S01]  /*2f30*/  IMAD.MOV.U32 R11, RZ, RZ, 0x1 ;  /* 0x00000001ff0b7424 */ /* 0x000fe200078e00ff */
[----:B------:R-:W-:Y:S01]  /*2f40*/  CS2R R8, SRZ ;  /* 0x0000000000087805 */ /* 0x000fe2000001ff00 */
[----:B------:R-:W-:Y:S01]  /*2f50*/  IMAD.MOV.U32 R10, RZ, RZ, RZ ;  /* 0x000000ffff0a7224 */ /* 0x000fe200078e00ff */
[----:B------:R-:W3:Y:S01]  /*2f60*/  LDCU UR7, c[0x0][0x38c] ;  /* 0x00007180ff0777ac */ /* 0x000ee20008000800 */
[----:B------:R-:W-:Y:S01]  /*2f70*/  UMOV UR9, URZ ;  /* 0x000000ff00097c82 */ /* 0x000fe20008000000 */
[----:B------:R-:W-:Y:S01]  /*2f80*/  UMOV UR76, 0x0 ;  /* 0x00000000004c7882 */ /* 0x000fe20000000000 */
[----:B--2---:R-:W-:Y:S01]  /*2f90*/  ULEA UR70, UR4, UR70, 0x18 ;  /* 0x0000004604467291 */ /* 0x004fe2000f8ec0ff */
[----:B------:R-:W-:-:S02]  /*2fa0*/  UMOV UR77, 0x8118910 ;  /* 0x08118910004d7882 */ /* 0x000fc40000000000 */
[----:B------:R-:W-:Y:S01]  /*2fb0*/  UMOV UR4, URZ ;  /* 0x000000ff00047c82 */ /* 0x000fe20008000000 */
[----:B------:R-:W-:Y:S01]  /*2fc0*/  UIADD3 UR6, UPT, UPT, UR70, 0x28400, URZ ;  /* 0x0002840046067890 */ /* 0x000fe2000fffe0ff */
[----:B------:R-:W-:Y:S01]  /*2fd0*/  IMAD.U32 R15, RZ, RZ, UR4 ;  /* 0x00000004ff0f7e24 */ /* 0x000fe2000f8e00ff */
[----:B------:R-:W-:Y:S01]  /*2fe0*/  UMOV UR74, 0x0 ;  /* 0x00000000004a7882 */ /* 0x000fe20000000000 */
[----:B------:R-:W-:Y:S01]  /*2ff0*/  UMOV UR75, 0x8118910 ;  /* 0x08118910004b7882 */ /* 0x000fe20000000000 */
[----:B----4-:R-:W-:Y:S01]  /*3000*/  UIADD3 UR5, UPT, UPT, UR5, 0x7f, URZ ;  /* 0x0000007f05057890 */ /* 0x010fe2000fffe0ff */
[----:B-1----:R-:W1:Y:S03]  /*3010*/  LDS R0, [UR70+0x120] ;  /* 0x00012046ff007984 */ /* 0x002e660008000800 */
[----:B------:R-:W-:Y:S02]  /*3020*/  USHF.R.S32.HI UR4, URZ, 0x1f, UR5 ;  /* 0x0000001fff047899 */ /* 0x000fe40008011405 */
[----:B---3--:R-:W-:-:S02]  /*3030*/  UISETP.GE.AND UP3, UPT, UR7, 0x1, UPT ;  /* 0x000000010700788c */ /* 0x008fc4000bf66270 */
[----:B------:R-:W-:Y:S02]  /*3040*/  ULEA.HI UR4, UR4, UR5, URZ, 0x7 ;  /* 0x0000000504047291 */ /* 0x000fe4000f8f38ff */
[----:B------:R-:W-:Y:S02]  /*3050*/  UIADD3 UR5, UPT, UPT, UR70, 0x8400, URZ ;  /* 0x0000840046057890 */ /* 0x000fe4000fffe0ff */
[----:B------:R-:W-:Y:S02]  /*3060*/  USHF.R.S32.HI UR8, URZ, 0x7, UR4 ;  /* 0x00000007ff087899 */ /* 0x000fe40008011404 */
[----:B------:R-:W-:Y:S02]  /*3070*/  USHF.R.U32.HI UR4, URZ, 0x4, UR6 ;  /* 0x00000004ff047899 */ /* 0x000fe40008011606 */
[----:B------:R-:W-:Y:S02]  /*3080*/  UISETP.LT.AND UP0, UPT, UR8, 0x1, UPT ;  /* 0x000000010800788c */ /* 0x000fe4000bf01270 */
[----:B------:R-:W-:Y:S01]  /*3090*/  IMAD.U32 R12, RZ, RZ, UR8 ;  /* 0x00000008ff0c7e24 */ /* 0x000fe2000f8e00ff */
[----:B------:R-:W-:-:S02]  /*30a0*/  ULOP3.LUT UR4, UR4, 0x3fff, URZ, 0xc0, !UPT ;  /* 0x00003fff04047892 */ /* 0x000fc4000f8ec0ff */
[----:B------:R-:W-:Y:S02]  /*30b0*/  USEL UR6, UR8, 0x1, !UP0 ;  /* 0x0000000108067887 */ /* 0x000fe4000c000000 */
[----:B------:R-:W-:Y:S02]  /*30c0*/  ULOP3.LUT UR73, UR4, 0x4000000, URZ, 0xfc, !UPT ;  /* 0x0400000004497892 */ /* 0x000fe4000f8efcff */
[----:B------:R-:W-:Y:S02]  /*30d0*/  UIADD3 UR4, UPT, UPT, -UR6, URZ, URZ ;  /* 0x000000ff06047290 */ /* 0x000fe4000fffe1ff */
[----:B------:R-:W-:-:S04]  /*30e0*/  USHF.R.U32.HI UR5, URZ, 0x4, UR5 ;  /* 0x00000004ff057899 */ /* 0x000fc80008011605 */
[----:B------:R-:W-:Y:S01]  /*30f0*/  ULOP3.LUT UR5, UR5, 0x3fff, URZ, 0xc0, !UPT ;  /* 0x00003fff05057892 */ /* 0x000fe2000f8ec0ff */
[----:B------:R-:W-:-:S03]  /*3100*/  MOV R14, UR4 ;  /* 0x00000004000e7c02 */ /* 0x000fc60008000f00 */
[----:B------:R-:W-:Y:S01]  /*3110*/  ULOP3.LUT UR72, UR5, 0x4000000, URZ, 0xfc, !UPT ;  /* 0x0400000005487892 */ /* 0x000fe2000f8efcff */
[----:B-1----:R-:W-:-:S13]  /*3120*/  R2UR UR8, R0 ;  /* 0x00000000000872ca */ /* 0x002fda00000e0000 */
[----:B------:R-:W-:-:S07]  /*3130*/  MOV R16, UR8 ;  /* 0x0000000800107c02 */ /* 0x000fce0008000f00 */
.L_x_61:
[----:B------:R-:W-:Y:S02]  /*3140*/  LEA R0, R10, UR70, 0x3 ;  /* 0x000000460a007c11 */ /* 0x000fe4000f8e18ff */
[----:B------:R-:W-:Y:S02]  /*3150*/  SHF.L.U32 R2, R9, 0x1f, RZ ;  /* 0x0000001f09027819 */ /* 0x000fe400000006ff */
[----:B------:R-:W-:Y:S01]  /*3160*/  PLOP3.LUT P0, PT, PT, PT, UP3, 0x80, 0x8 ;  /* 0x000000000008781c */ /* 0x000fe20003f0f038 */
[----:B------:R-:W-:Y:S01]  /*3170*/  VIADD R3, R0, 0x80 ;  /* 0x0000008000037836 */ /* 0x000fe20000000000 */
[----:B-1----:R-:W1:Y:S02]  /*3180*/  SYNCS.PHASECHK.TRANS64.TRYWAIT P1, [R0+URZ+0x70], R2 ;  /* 0x00007002000075a7 */ /* 0x002e6400080211ff */
[----:B-1----:R-:W-:Y:S09]  /*3190*/  @!P1 BRA `(.L_x_55) ;  /* 0x00000050006c9947 */ /* 0x002ff20003800000 */
.L_x_144:
[----:B------:R-:W-:Y:S01]  /*31a0*/  LEA R4, R10, UR70, 0x4 ;  /* 0x000000460a047c11 */ /* 0x000fe2000f8e20ff */
[----:B------:R-:W-:Y:S01]  /*31b0*/  @UP3 ULEA UR4, UR9, UR70, 0x3 ;  /* 0x0000004609043291 */ /* 0x000fe2000f8e18ff */
[----:B------:R-:W-:Y:S02]  /*31c0*/  R2UR UR5, R15 ;  /* 0x000000000f0572ca */ /* 0x000fe400000e0000 */
[----:B------:R-:W-:Y:S02]  /*31d0*/  PLOP3.LUT P2, PT, PT, PT, PT, 0x80, 0x8 ;  /* 0x000000000008781c */ /* 0x000fe40003f4f070 */
[----:B------:R-:W2:Y:S01]  /*31e0*/  LDS.128 R4, [R4+0x100] ;  /* 0x0001000004047984 */ /* 0x000ea20000000c00 */
[----:B------:R-:W-:Y:S02]  /*31f0*/  PRMT R3, RZ, 0x654, R3 ;  /* 0x00000654ff037816 */ /* 0x000fe40000000003 */
[----:B-1----:R-:W-:Y:S01]  /*3200*/  @P0 SHF.L.U32 R2, R8, 0x1f, RZ ;  /* 0x0000001f08020819 */ /* 0x002fe200000006ff */
[----:B------:R-:W-:Y:S01]  /*3210*/  @!PT LDS RZ, [RZ] ;  /* 0x00000000fffff984 */ /* 0x000fe20000000800 */
[----:B------:R-:W-:Y:S01]  /*3220*/  @!PT LDS RZ, [RZ] ;  /* 0x00000000fffff984 */ /* 0x000fe20000000800 */
[----:B------:R-:W-:Y:S01]  /*3230*/  @!PT LDS RZ, [RZ] ;  /* 0x00000000fffff984 */ /* 0x000fe20000000800 */
[----:B------:R-:W-:Y:S01]  /*3240*/  @!PT LDS RZ, [RZ] ;  /* 0x00000000fffff984 */ /* 0x000fe20000000800 */
[----:B------:R1:W-:Y:S06]  /*3250*/  MEMBAR.ALL.CTA ;  /* 0x0000000000007992 */ /* 0x0003ec0000008000 */
[----:B-1----:R-:W1:Y:S01]  /*3260*/  FENCE.VIEW.ASYNC.S ;  /* 0x00000000000073c6 */ /* 0x002e620000000000 */
[----:B------:R-:W-:-:S02]  /*3270*/  SHF.L.U32 R0, R11, 0x1f, RZ ;  /* 0x0000001f0b007819 */ /* 0x000fc400000006ff */
[----:B------:R-:W-:Y:S01]  /*3280*/  R2UR UR6, R16 ;  /* 0x00000000100672ca */ /* 0x000fe200000e0000 */
[----:B------:R-:W-:-:S06]  /*3290*/  ULEA UR7, UR5, UR70, 0x3 ;  /* 0x0000004605077291 */ /* 0x000fcc000f8e18ff */
[----:B------:R-:W-:-:S06]  /*32a0*/  IMAD.U32 R13, RZ, RZ, UR7 ;  /* 0x00000007ff0d7e24 */ /* 0x000fcc000f8e00ff */
[----:B------:R-:W-:Y:S01]  /*32b0*/  ULEA UR8, UR5, UR6, 0x6 ;  /* 0x0000000605087291 */ /* 0x000fe2000f8e30ff */
[----:B-1----:R1:W-:Y:S01]  /*32c0*/  SYNCS.ARRIVE.TRANS64.RED.A1T0 RZ, [R3+URZ], RZ ;  /* 0x000000ff03ff79a7 */ /* 0x0023e200081004ff */
[----:B------:R1:W3:Y:S01]  /*32d0*/  @P0 SYNCS.PHASECHK.TRANS64.TRYWAIT P2, [UR4], R2 ;  /* 0x00000002ff0005a7 */ /* 0x0002e20008041104 */
[----:B--2---:R-:W-:Y:S01]  /*32e0*/  LOP3.LUT P1, RZ, R6, 0x1, RZ, 0xc0, !PT ;  /* 0x0000000106ff7812 */ /* 0x004fe2000782c0ff */
[----:B------:R-:W2:Y:S02]  /*32f0*/  SYNCS.PHASECHK.TRANS64.TRYWAIT P0, [UR7+0xb0], R0 ;  /* 0x0000b000ff0075a7 */ /* 0x000ea40008001107 */
[----:B-123--:R-:W-:Y:S10]  /*3300*/  @!P0 BRA `(.L_x_56) ;  /* 0x0000005000248947 */ /* 0x00eff40003800000 */
.L_x_146:
[----:B------:R-:W-:Y:S01]  /*3310*/  IADD3 R10, PT, PT, R10, 0x1, RZ ;  /* 0x000000010a0a7810 */ /* 0x000fe20007ffe0ff */
[----:B------:R-:W-:Y:S06]  /*3320*/  BRA.U !UP3, `(.L_x_57) ;  /* 0x000000050bec7547 */ /* 0x000fec000b800000 */
[----:B------:R-:W-:Y:S01]  /*3330*/  R2UR UR69, R14 ;  /* 0x000000000e4572ca */ /* 0x000fe200000e0000 */
[----:B------:R-:W-:Y:S01]  /*3340*/  UPLOP3.LUT UP4, UPT, UPT, UPT, UPT, 0x40, 0x4 ;  /* 0x000000000004789c */ /* 0x000fe20003f8e870 */
[----:B------:R-:W-:Y:S01]  /*3350*/  R2UR UR68, R12 ;  /* 0x000000000c4472ca */ /* 0x000fe200000e0000 */
[----:B------:R-:W-:-:S14]  /*3360*/  UMOV UR7, UR9 ;  /* 0x0000000900077c82 */ /* 0x000fdc0008000000 */
.L_x_60:
[----:B------:R-:W-:Y:S02]  /*3370*/  UIADD3 UR69, UPT, UPT, UR69, 0x1, URZ ;  /* 0x0000000145457890 */ /* 0x000fe4000fffe0ff */
[----:B--2---:R-:W-:Y:S02]  /*3380*/  ULEA UR5, UR7, UR70, 0x3 ;  /* 0x0000004607057291 */ /* 0x004fe4000f8e18ff */
[----:B------:R-:W-:Y:S01]  /*3390*/  UISETP.NE.AND UP0, UPT, UR69, URZ, UPT ;  /* 0x000000ff4500728c */ /* 0x000fe2000bf05270 */
[----:B------:R-:W-:Y:S10]  /*33a0*/  @P2 BRA `(.L_x_58) ;  /* 0x00000000000c2947 */ /* 0x000ff40003800000 */
[----:B-1----:R-:W-:Y:S04]  /*33b0*/  SHF.L.U32 R2, R8, 0x1f, RZ ;  /* 0x0000001f08027819 */ /* 0x002fe800000006ff */
[----:B------:R-:W1:Y:S02]  /*33c0*/  SYNCS.PHASECHK.TRANS64.TRYWAIT P0, [UR5], R2 ;  /* 0x00000002ff0075a7 */ /* 0x000e640008001105 */
[----:B-1----:R-:W-:Y:S05]  /*33d0*/  @!P0 BRA `(.L_x_59) ;  /* 0x00000050000c8947 */ /* 0x002fea0003800000 */
.L_x_58:
[----:B------:R-:W-:Y:S01]  /*33e0*/  UISETP.NE.AND UP1, UPT, UR68, 0x1, UPT ;  /* 0x000000014400788c */ /* 0x000fe2000bf25270 */
[----:B------:R-:W-:Y:S01]  /*33f0*/  PLOP3.LUT P2, PT, PT, PT, PT, 0x80, 0x8 ;  /* 0x000000000008781c */ /* 0x000fe20003f4f070 */
[----:B------:R-:W-:Y:S01]  /*3400*/  UIADD3 UR9, UPT, UPT, UR7, 0x1, URZ ;  /* 0x0000000107097890 */ /* 0x000fe2000fffe0ff */
[----:B------:R-:W-:Y:S01]  /*3410*/  MOV.SPILL R3, UR75 ;  /* 0x0000004b00037c02 */ /* 0x000fe20009000f00 */
[----:B------:R-:W-:Y:S01]  /*3420*/  UIADD3 UR71, UPT, UPT, UR5, 0x10, URZ ;  /* 0x0000001005477890 */ /* 0x000fe2000fffe0ff */
[----:B-1----:R-:W-:Y:S01]  /*3430*/  MOV.SPILL R2, UR74 ;  /* 0x0000004a00027c02 */ /* 0x002fe20009000f00 */
[----:B------:R-:W-:Y:S01]  /*3440*/  UISETP.NE.AND UP2, UPT, UR9, 0x2, UPT ;  /* 0x000000020900788c */ /* 0x000fe2000bf45270 */
[----:B------:R-:W-:Y:S01]  /*3450*/  PLOP3.LUT P0, PT, PT, PT, UP1, 0x80, 0x8 ;  /* 0x000000000008781c */ /* 0x000fe20003f0f018 */
[----:B------:R-:W-:Y:S02]  /*3460*/  ULEA UR6, UR7, UR73, 0xb ;  /* 0x0000004907067291 */ /* 0x000fe4000f8e58ff */
[----:B------:R-:W-:Y:S02]  /*3470*/  USEL UR5, URZ, 0x1, UP2 ;  /* 0x00000001ff057887 */ /* 0x000fe40009000000 */
[----:B------:R-:W-:Y:S02]  /*3480*/  USEL UR9, UR9, URZ, UP2 ;  /* 0x000000ff09097287 */ /* 0x000fe40009000000 */
[----:B------:R-:W-:Y:S02]  /*3490*/  ULEA UR4, UR7, UR72, 0xc ;  /* 0x0000004807047291 */ /* 0x000fe4000f8e60ff */
[----:B------:R-:W-:Y:S01]  /*34a0*/  @UP1 ULEA UR7, UR9, UR70, 0x3 ;  /* 0x0000004609071291 */ /* 0x000fe2000f8e18ff */
[----:B------:R-:W-:Y:S01]  /*34b0*/  LOP3.LUT R8, R8, UR5, RZ, 0x3c, !PT ;  /* 0x0000000508087c12 */ /* 0x000fe2000f8e3cff */
[----:B------:R-:W-:Y:S02]  /*34c0*/  UIADD3 UR20, UPT, UPT, UR6, 0x40, URZ ;  /* 0x0000004006147890 */ /* 0x000fe4000fffe0ff */
[----:B------:R-:W-:Y:S01]  /*34d0*/  UIADD3 UR18, UPT, UPT, UR4, 0x40, URZ ;  /* 0x0000004004127890 */ /* 0x000fe2000fffe0ff */
[----:B------:R-:W-:Y:S01]  /*34e0*/  @P0 SHF.L.U32 R0, R8, 0x1f, RZ ;  /* 0x0000001f08000819 */ /* 0x000fe200000006ff */
[----:B------:R-:W-:Y:S02]  /*34f0*/  UIADD3 UR14, UPT, UPT, UR6, 0x80, URZ ;  /* 0x00000080060e7890 */ /* 0x000fe4000fffe0ff */
[----:B------:R-:W-:Y:S01]  /*3500*/  UIADD3 UR12, UPT, UPT, UR4, 0x80, URZ ;  /* 0x00000080040c7890 */ /* 0x000fe2000fffe0ff */
[----:B------:R2:W3:Y:S01]  /*3510*/  @P0 SYNCS.PHASECHK.TRANS64.TRYWAIT P2, [UR7], R0 ;  /* 0x00000000ff0005a7 */ /* 0x0004e20008041107 */
[----:B------:R-:W-:Y:S02]  /*3520*/  UIADD3 UR66, UPT, UPT, UR6, 0xc0, URZ ;  /* 0x000000c006427890 */ /* 0x000fe4000fffe0ff */
        /* <DEDUP_REMOVED lines=24> */
[----:B------:R-:W-:Y:S01]  /*36b0*/  UIADD3 UR68, UPT, UPT, UR68, -0x1, URZ ;  /* 0xffffffff44447890 */ /* 0x000fe2000fffe0ff */
[----:B------:R-:W-:Y:S01]  /*36c0*/  UMOV UR7, 0x20004020 ;  /* 0x2000402000077882 */ /* 0x000fe20000000000 */
[----:B------:R-:W-:Y:S01]  /*36d0*/  UMOV UR74, 0x0 ;  /* 0x00000000004a7882 */ /* 0x000fe20000000000 */
[----:B------:R-:W-:Y:S01]  /*36e0*/  UMOV UR75, 0x8118910 ;  /* 0x08118910004b7882 */ /* 0x000fe20000000000 */
[----:B------:R-:W-:Y:S01]  /*36f0*/  UMOV UR5, 0x20004020 ;  /* 0x2000402000057882 */ /* 0x000fe20000000000 */
[----:B------:R-:W-:Y:S01]  /*3700*/  UMOV UR21, 0x20004020 ;  /* 0x2000402000157882 */ /* 0x000fe20000000000 */
[----:B------:R1:W-:Y:S01]  /*3710*/  UTCHMMA gdesc[UR4], gdesc[UR6], tmem[UR8], tmem[UR74], idesc[UR75], UP4 ;  /* 0x00ff4a06040075ea */ /* 0x0003e2000a000008 */
[----:B------:R-:W-:Y:S01]  /*3720*/  UPLOP3.LUT UP4, UPT, UPT, UPT, UPT, 0x80, 0x8 ;  /* 0x000000000008789c */ /* 0x000fe20003f8f070 */
[----:B------:R-:W-:Y:S01]  /*3730*/  UMOV UR19, 0x20004020 ;  /* 0x2000402000137882 */ /* 0x000fe20000000000 */
[----:B------:R-:W-:Y:S01]  /*3740*/  UMOV UR15, 0x20004020 ;  /* 0x20004020000f7882 */ /* 0x000fe20000000000 */
[----:B------:R4:W-:Y:S01]  /*3750*/  UTCHMMA gdesc[UR18], gdesc[UR20], tmem[UR8], tmem[UR74], idesc[UR75], UPT ;  /* 0x00ff4a14120075ea */ /* 0x0009e2000b800008 */
[----:B------:R-:W-:Y:S01]  /*3760*/  UMOV UR13, 0x20004020 ;  /* 0x20004020000d7882 */ /* 0x000fe20000000000 */
        /* <DEDUP_REMOVED lines=18> */
[----:B-1----:R-:W-:Y:S01]  /*3890*/  UIADD3 UR4, UPT, UPT, UR4, 0x3c0, URZ ;  /* 0x000003c004047890 */ /* 0x002fe2000fffe0ff */
[----:B------:R-:W-:Y:S01]  /*38a0*/  UMOV UR6, 0x0 ;  /* 0x0000000000067882 */ /* 0x000fe20000000000 */
[----:B------:R-:W-:Y:S01]  /*38b0*/  UMOV UR7, 0x8118910 ;  /* 0x0811891000077882 */ /* 0x000fe20000000000 */
[----:B------:R-:W-:Y:S01]  /*38c0*/  UMOV UR31, 0x20004020 ;  /* 0x20004020001f7882 */ /* 0x000fe20000000000 */
[----:B----4-:R-:W-:Y:S01]  /*38d0*/  UMOV UR20, 0x0 ;  /* 0x0000000000147882 */ /* 0x010fe20000000000 */
[----:B------:R-:W-:Y:S01]  /*38e0*/  UMOV UR21, 0x8118910 ;  /* 0x0811891000157882 */ /* 0x000fe20000000000 */
[----:B------:R-:W-:Y:S01]  /*38f0*/  R2UR.FILL UR75, R3 ;  /* 0x00000000034b72ca */ /* 0x000fe200004e0000 */
[----:B------:R1:W-:Y:S01]  /*3900*/  UTCHMMA gdesc[UR12], gdesc[UR14], tmem[UR8], tmem[UR20], idesc[UR21], UPT ;  /* 0x00ff140e0c0075ea */ /* 0x0003e2000b800008 */
[----:B------:R-:W-:Y:S01]  /*3910*/  R2UR.FILL UR74, R2 ;  /* 0x00000000024a72ca */ /* 0x000fe200004e0000 */
[----:B------:R-:W-:Y:S01]  /*3920*/  UTCHMMA gdesc[UR64], gdesc[UR66], tmem[UR8], tmem[UR20], idesc[UR21], UPT ;  /* 0x00ff1442400075ea */ /* 0x000fe2000b800008 */
[----:B------:R-:W-:Y:S01]  /*3930*/  UTCHMMA gdesc[UR60], gdesc[UR62], tmem[UR8], tmem[UR20], idesc[UR21], UPT ;  /* 0x00ff143e3c0075ea */ /* 0x000fe2000b800008 */
[----:B------:R-:W-:Y:S01]  /*3940*/  UMOV UR18, 0x0 ;  /* 0x0000000000127882 */ /* 0x000fe20000000000 */
[----:B------:R-:W-:Y:S01]  /*3950*/  UMOV UR19, 0x8118910 ;  /* 0x0811891000137882 */ /* 0x000fe20000000000 */
[----:B------:R-:W-:Y:S01]  /*3960*/  UMOV UR29, 0x20004020 ;  /* 0x20004020001d7882 */ /* 0x000fe20000000000 */
[----:B------:R-:W-:Y:S01]  /*3970*/  UTCHMMA gdesc[UR56], gdesc[UR58], tmem[UR8], tmem[UR18], idesc[UR19], UPT ;  /* 0x00ff123a380075ea */ /* 0x000fe2000b800008 */
[----:B------:R-:W-:Y:S01]  /*3980*/  UTCHMMA gdesc[UR52], gdesc[UR54], tmem[UR8], tmem[UR18], idesc[UR19], UPT ;  /* 0x00ff1236340075ea */ /* 0x000fe2000b800008 */
[----:B------:R-:W-:Y:S01]  /*3990*/  UTCHMMA gdesc[UR48], gdesc[UR50], tmem[UR8], tmem[UR18], idesc[UR19], UPT ;  /* 0x00ff1232300075ea */ /* 0x000fe2000b800008 */
[----:B------:R-:W-:Y:S01]  /*39a0*/  UTCHMMA gdesc[UR44], gdesc[UR46], tmem[UR8], tmem[UR6], idesc[UR7], UPT ;  /* 0x00ff062e2c0075ea */ /* 0x000fe2000b800008 */
[----:B------:R-:W-:Y:S01]  /*39b0*/  UTCHMMA gdesc[UR40], gdesc[UR42], tmem[UR8], tmem[UR6], idesc[UR7], UPT ;  /* 0x00ff062a280075ea */ /* 0x000fe2000b800008 */
[----:B------:R-:W-:Y:S01]  /*39c0*/  UTCHMMA gdesc[UR36], gdesc[UR38], tmem[UR8], tmem[UR18], idesc[UR19], UPT ;  /* 0x00ff1226240075ea */ /* 0x000fe2000b800008 */
[----:B------:R-:W-:Y:S01]  /*39d0*/  UMOV UR27, 0x20004020 ;  /* 0x20004020001b7882 */ /* 0x000fe20000000000 */
[----:B------:R-:W-:Y:S01]  /*39e0*/  UMOV UR25, 0x20004020 ;  /* 0x2000402000197882 */ /* 0x000fe20000000000 */
[----:B------:R-:W-:Y:S01]  /*39f0*/  UMOV UR23, 0x20004020 ;  /* 0x2000402000177882 */ /* 0x000fe20000000000 */
[----:B------:R-:W-:Y:S01]  /*3a00*/  UMOV UR17, 0x20004020 ;  /* 0x2000402000117882 */ /* 0x000fe20000000000 */
[----:B------:R-:W-:Y:S01]  /*3a10*/  UMOV UR11, 0x20004020 ;  /* 0x20004020000b7882 */ /* 0x000fe20000000000 */
[----:B-1----:R-:W-:Y:S01]  /*3a20*/  UMOV UR14, 0x0 ;  /* 0x00000000000e7882 */ /* 0x002fe20000000000 */
[----:B------:R-:W-:Y:S01]  /*3a30*/  UMOV UR15, 0x8118910 ;  /* 0x08118910000f7882 */ /* 0x000fe20000000000 */
[----:B------:R-:W-:Y:S01]  /*3a40*/  UMOV UR12, 0x0 ;  /* 0x00000000000c7882 */ /* 0x000fe20000000000 */
[----:B------:R-:W-:Y:S01]  /*3a50*/  UMOV UR13, 0x8118910 ;  /* 0x08118910000d7882 */ /* 0x000fe20000000000 */
[----:B------:R-:W-:Y:S01]  /*3a60*/  UTCHMMA gdesc[UR32], gdesc[UR34], tmem[UR8], tmem[UR14], idesc[UR15], UPT ;  /* 0x00ff0e22200075ea */ /* 0x000fe2000b800008 */
[----:B------:R-:W-:Y:S01]  /*3a70*/  UTCHMMA gdesc[UR28], gdesc[UR30], tmem[UR8], tmem[UR12], idesc[UR13], UPT ;  /* 0x00ff0c1e1c0075ea */ /* 0x000fe2000b800008 */
[----:B------:R1:W-:Y:S01]  /*3a80*/  UTCHMMA gdesc[UR24], gdesc[UR26], tmem[UR8], tmem[UR6], idesc[UR7], UPT ;  /* 0x00ff061a180075ea */ /* 0x0003e2000b800008 */
[----:B------:R2:W-:Y:S01]  /*3a90*/  UTCHMMA gdesc[UR16], gdesc[UR22], tmem[UR8], tmem[UR76], idesc[UR77], UPT ;  /* 0x00ff4c16100075ea */ /* 0x0005e2000b800008 */
[----:B------:R2:W-:Y:S01]  /*3aa0*/  UTCHMMA gdesc[UR4], gdesc[UR10], tmem[UR8], tmem[UR74], idesc[UR75], UPT ;  /* 0x00ff4a0a040075ea */ /* 0x0005e2000b800008 */
[----:B------:R2:W-:Y:S01]  /*3ab0*/  UTCBAR [UR71], URZ ;  /* 0x000000ff470073e9 */ /* 0x0005e200080000ff */
[----:B-1----:R-:W-:Y:S01]  /*3ac0*/  UMOV UR7, UR9 ;  /* 0x0000000900077c82 */ /* 0x002fe20008000000 */
[----:B---3--:R-:W-:Y:S05]  /*3ad0*/  BRA.U UP0, `(.L_x_60) ;  /* 0xfffffff900247547 */ /* 0x008fea000b83ffff */
.L_x_57:
[----:B--2---:R-:W-:Y:S02]  /*3ae0*/  R2UR UR4, R15 ;  /* 0x000000000f0472ca */ /* 0x004fe400000e0000 */
[----:B------:R-:W-:Y:S02]  /*3af0*/  R2UR UR5, R13 ;  /* 0x000000000d0572ca */ /* 0x000fe400000e0000 */
[----:B------:R-:W-:-:S04]  /*3b00*/  ISETP.NE.AND P0, PT, R10, 0x2, PT ;  /* 0x000000020a00780c */ /* 0x000fc80003f05270 */
[----:B-1----:R-:W-:Y:S02]  /*3b10*/  SEL R0, RZ, 0x1, P0 ;  /* 0x00000001ff007807 */ /* 0x002fe40000000000 */
[----:B------:R-:W-:Y:S02]  /*3b20*/  SEL R10, R10, RZ, P0 ;  /* 0x000000ff0a0a7207 */ /* 0x000fe40000000000 */
[----:B------:R-:W-:Y:S01]  /*3b30*/  LOP3.LUT R9, R9, R0, RZ, 0x3c, !PT ;  /* 0x0000000009097212 */ /* 0x000fe200078e3cff */
[----:B------:R-:W-:Y:S02]  /*3b40*/  UIADD3 UR4, UPT, UPT, UR4, 0x1, URZ ;  /* 0x0000000104047890 */ /* 0x000fe4000fffe0ff */
[----:B------:R-:W-:Y:S02]  /*3b50*/  UIADD3 UR5, UPT, UPT, UR5, 0x90, URZ ;  /* 0x0000009005057890 */ /* 0x000fe4000fffe0ff */
[----:B------:R-:W-:-:S04]  /*3b60*/  UISETP.NE.AND UP0, UPT, UR4, 0x4, UPT ;  /* 0x000000040400788c */ /* 0x000fc8000bf05270 */
[----:B------:R-:W-:Y:S02]  /*3b70*/  USEL UR6, URZ, 0x1, UP0 ;  /* 0x00000001ff067887 */ /* 0x000fe40008000000 */
[----:B------:R-:W-:Y:S01]  /*3b80*/  USEL UR4, UR4, URZ, UP0 ;  /* 0x000000ff04047287 */ /* 0x000fe20008000000 */
[----:B------:R1:W-:Y:S03]  /*3b90*/  UTCBAR [UR5], URZ ;  /* 0x000000ff050073e9 */ /* 0x0003e600080000ff */
[----:B------:R-:W-:Y:S02]  /*3ba0*/  LOP3.LUT R11, R11, UR6, RZ, 0x3c, !PT ;  /* 0x000000060b0b7c12 */ /* 0x000fe4000f8e3cff */
[----:B------:R-:W-:Y:S01]  /*3bb0*/  IMAD.U32 R15, RZ, RZ, UR4 ;  /* 0x00000004ff0f7e24 */ /* 0x000fe2000f8e00ff */
[----:B------:R-:W-:Y:S06]  /*3bc0*/  @P1 BRA `(.L_x_61) ;  /* 0xfffffff4005c1947 */ /* 0x000fec000383ffff */
[----:B------:R-:W2:Y:S01]  /*3bd0*/  S2UR UR8, SR_CgaCtaId ;  /* 0x00000000000879c3 */ /* 0x000ea20000008800 */
[----:B-1----:R-:W-:Y:S02]  /*3be0*/  R2UR UR5, R15 ;  /* 0x000000000f0572ca */ /* 0x002fe400000e0000 */
[----:B------:R-:W-:Y:S01]  /*3bf0*/  ELECT P0, URZ, PT ;  /* 0x0000000000ff782f */ /* 0x000fe20003800000 */
[----:B------:R-:W-:Y:S01]  /*3c00*/  IMAD.MOV.U32 R0, RZ, RZ, 0x1 ;  /* 0x00000001ff007424 */ /* 0x000fe200078e00ff */
[----:B------:R-:W-:Y:S01]  /*3c10*/  UIADD3 UR70, UPT, UPT, UR70, 0xb0, URZ ;  /* 0x000000b046467890 */ /* 0x000fe2000fffe0ff */
[----:B------:R-:W-:Y:S01]  /*3c20*/  SHF.L.U32 R2, R11, 0x1f, RZ ;  /* 0x0000001f0b027819 */ /* 0x000fe200000006ff */
[----:B------:R-:W-:Y:S01]  /*3c30*/  UMOV UR4, 0x40 ;  /* 0x0000004000047882 */ /* 0x000fe20000000000 */
[----:B------:R-:W-:Y:S01]  /*3c40*/  UVIRTCOUNT.DEALLOC.SMPOOL 0x80 ;  /* 0x000000800000784c */ /* 0x000fe20000000000 */
[----:B--2---:R-:W-:-:S05]  /*3c50*/  ULEA UR8, UR8, UR4, 0x18 ;  /* 0x0000000408087291 */ /* 0x004fca000f8ec0ff */
[----:B------:R-:W-:-:S04]  /*3c60*/  ULEA UR4, UR5, UR70, 0x3 ;  /* 0x0000004605047291 */ /* 0x000fc8000f8e18ff */
[----:B------:R1:W-:Y:S05]  /*3c70*/  @P0 STS.U8 [UR8+0x1c], R0 ;  /* 0x00001c00ff000988 */ /* 0x0003ea0008000008 */
[----:B------:R-:W2:Y:S02]  /*3c80*/  SYNCS.PHASECHK.TRANS64.TRYWAIT P0, [UR4], R2 ;  /* 0x00000002ff0075a7 */ /* 0x000ea40008001104 */
[----:B-12---:R-:W-:Y:S05]  /*3c90*/  @!P0 BRA `(.L_x_62) ;  /* 0x0000004400f48947 */ /* 0x006fea0003800000 */
.L_x_149:
[----:B------:R-:W-:-:S13]  /*3ca0*/  R2UR UR4, R15 ;  /* 0x000000000f0472ca */ /* 0x000fda00000e0000 */
[----:B------:R-:W-:-:S04]  /*3cb0*/  UIADD3 UR4, UPT, UPT, UR4, 0x1, URZ ;  /* 0x0000000104047890 */ /* 0x000fc8000fffe0ff */
[----:B------:R-:W-:-:S04]  /*3cc0*/  UISETP.NE.AND UP0, UPT, UR4, 0x4, UPT ;  /* 0x000000040400788c */ /* 0x000fc8000bf05270 */
[----:B------:R-:W-:Y:S02]  /*3cd0*/  USEL UR6, URZ, 0x1, UP0 ;  /* 0x00000001ff067887 */ /* 0x000fe40008000000 */
[----:B------:R-:W-:-:S04]  /*3ce0*/  USEL UR4, UR4, URZ, UP0 ;  /* 0x000000ff04047287 */ /* 0x000fc80008000000 */
[----:B------:R-:W-:Y:S01]  /*3cf0*/  ULEA UR5, UR4, UR70, 0x3 ;  /* 0x0000004604057291 */ /* 0x000fe2000f8e18ff */
[----:B-1----:R-:W-:-:S04]  /*3d00*/  LOP3.LUT R2, R11, UR6, RZ, 0x3c, !PT ;  /* 0x000000060b027c12 */ /* 0x002fc8000f8e3cff */
[----:B------:R-:W-:-:S04]  /*3d10*/  SHF.L.U32 R3, R2, 0x1f, RZ ;  /* 0x0000001f02037819 */ /* 0x000fc800000006ff */
[----:B------:R-:W1:Y:S02]  /*3d20*/  SYNCS.PHASECHK.TRANS64.TRYWAIT P0, [UR5], R3 ;  /* 0x00000003ff0075a7 */ /* 0x000e640008001105 */
[----:B-1----:R-:W-:Y:S05]  /*3d30*/  @!P0 BRA `(.L_x_63) ;  /* 0x0000004400e48947 */ /* 0x002fea0003800000 */
.L_x_151:
[----:B------:R-:W-:-:S04]  /*3d40*/  UIADD3 UR4, UPT, UPT, UR4, 0x1, URZ ;  /* 0x0000000104047890 */ /* 0x000fc8000fffe0ff */
[----:B------:R-:W-:-:S04]  /*3d50*/  UISETP.NE.AND UP0, UPT, UR4, 0x4, UPT ;  /* 0x000000040400788c */ /* 0x000fc8000bf05270 */
[----:B------:R-:W-:Y:S02]  /*3d60*/  USEL UR6, URZ, 0x1, UP0 ;  /* 0x00000001ff067887 */ /* 0x000fe40008000000 */
[----:B------:R-:W-:-:S04]  /*3d70*/  USEL UR4, UR4, URZ, UP0 ;  /* 0x000000ff04047287 */ /* 0x000fc80008000000 */
[----:B------:R-:W-:Y:S01]  /*3d80*/  ULEA UR5, UR4, UR70, 0x3 ;  /* 0x0000004604057291 */ /* 0x000fe2000f8e18ff */
[----:B------:R-:W-:-:S04]  /*3d90*/  LOP3.LUT R2, R2, UR6, RZ, 0x3c, !PT ;  /* 0x0000000602027c12 */ /* 0x000fc8000f8e3cff */
[----:B-1----:R-:W-:-:S04]  /*3da0*/  SHF.L.U32 R3, R2, 0x1f, RZ ;  /* 0x0000001f02037819 */ /* 0x002fc800000006ff */
[----:B------:R-:W1:Y:S02]  /*3db0*/  SYNCS.PHASECHK.TRANS64.TRYWAIT P0, [UR5], R3 ;  /* 0x00000003ff0075a7 */ /* 0x000e640008001105 */
[----:B-1----:R-:W-:Y:S05]  /*3dc0*/  @!P0 BRA `(.L_x_64) ;  /* 0x0000004400d88947 */ /* 0x002fea0003800000 */
.L_x_153:
[----:B------:R-:W-:-:S04]  /*3dd0*/  UIADD3 UR4, UPT, UPT, UR4, 0x1, URZ ;  /* 0x0000000104047890 */ /* 0x000fc8000fffe0ff */
[----:B------:R-:W-:-:S04]  /*3de0*/  UISETP.NE.AND UP0, UPT, UR4, 0x4, UPT ;  /* 0x000000040400788c */ /* 0x000fc8000bf05270 */
[----:B------:R-:W-:Y:S02]  /*3df0*/  USEL UR5, URZ, 0x1, UP0 ;  /* 0x00000001ff057887 */ /* 0x000fe40008000000 */
[----:B------:R-:W-:-:S04]  /*3e00*/  USEL UR4, UR4, URZ, UP0 ;  /* 0x000000ff04047287 */ /* 0x000fc80008000000 */
[----:B------:R-:W-:Y:S01]  /*3e10*/  ULEA UR4, UR4, UR70, 0x3 ;  /* 0x0000004604047291 */ /* 0x000fe2000f8e18ff */
[----:B------:R-:W-:-:S04]  /*3e20*/  LOP3.LUT R2, R2, UR5, RZ, 0x3c, !PT ;  /* 0x0000000502027c12 */ /* 0x000fc8000f8e3cff */
[----:B------:R-:W-:-:S04]  /*3e30*/  SHF.L.U32 R2, R2, 0x1f, RZ ;  /* 0x0000001f02027819 */ /* 0x000fc800000006ff */
[----:B------:R-:W2:Y:S02]  /*3e40*/  SYNCS.PHASECHK.TRANS64.TRYWAIT P0, [UR4], R2 ;  /* 0x00000002ff0075a7 */ /* 0x000ea40008001104 */
[----:B--2---:R-:W-:Y:S05]  /*3e50*/  @!P0 BRA `(.L_x_65) ;  /* 0x0000004400cc8947 */ /* 0x004fea0003800000 */
.L_x_155:
[----:B------:R-:W-:Y:S01]  /*3e60*/  NOP ;  /* 0x0000000000007918 */ /* 0x000fe20000000000 */
[----:B-1----:R-:W1:Y:S01]  /*3e70*/  LDS R0, [UR8+0x14] ;  /* 0x00001408ff007984 */ /* 0x002e620008000800 */
[----:B------:R-:W-:Y:S01]  /*3e80*/  R2UR UR4, R16 ;  /* 0x00000000100472ca */ /* 0x000fe200000e0000 */
[----:B------:R-:W-:Y:S01]  /*3e90*/  UMOV UR5, 0xffff ;  /* 0x0000ffff00057882 */ /* 0x000fe20000000000 */
[----:B------:R-:W-:-:S11]  /*3ea0*/  UMOV UR6, 0x1 ;  /* 0x0000000100067882 */ /* 0x000fd60000000000 */
[----:B------:R-:W-:-:S04]  /*3eb0*/  ULOP3.LUT UR4, UR4, 0xffff, URZ, 0xc0, !UPT ;  /* 0x0000ffff04047892 */ /* 0x000fc8000f8ec0ff */
[----:B------:R-:W-:-:S04]  /*3ec0*/  USHF.R.U32.HI UR4, URZ, 0x5, UR4 ;  /* 0x00000005ff047899 */ /* 0x000fc80008011604 */
[----:B------:R-:W-:Y:S02]  /*3ed0*/  USHF.L.U32 UR5, UR5, UR4, URZ ;  /* 0x0000000405057299 */ /* 0x000fe400080006ff */
[----:B------:R-:W-:-:S04]  /*3ee0*/  USHF.L.U32 UR4, UR6, UR4, URZ ;  /* 0x0000000406047299 */ /* 0x000fc800080006ff */
[----:B-1----:R-:W-:-:S04]  /*3ef0*/  LOP3.LUT R0, R0, UR5, RZ, 0xc0, !PT ;  /* 0x0000000500007c12 */ /* 0x002fc8000f8ec0ff */
[----:B------:R-:W-:-:S13]  /*3f00*/  ISETP.NE.AND P0, PT, R0, UR5, PT ;  /* 0x0000000500007c0c */ /* 0x000fda000bf05270 */
[----:B------:R-:W-:Y:S05]  /*3f10*/  @P0 BRA `(.L_x_66) ;  /* 0x0000000000580947 */ /* 0x000fea0003800000 */
[----:B------:R-:W1:Y:S02]  /*3f20*/  LDS R0, [UR8+0x18] ;  /* 0x00001808ff007984 */ /* 0x000e640008000800 */
[----:B-1----:R-:W-:-:S04]  /*3f30*/  LOP3.LUT R0, R0, UR4, RZ, 0xc0, !PT ;  /* 0x0000000400007c12 */ /* 0x002fc8000f8ec0ff */
[----:B------:R-:W-:-:S13]  /*3f40*/  ISETP.NE.AND P0, PT, R0, UR4, PT ;  /* 0x0000000400007c0c */ /* 0x000fda000bf05270 */
[----:B------:R-:W-:Y:S05]  /*3f50*/  @P0 BRA `(.L_x_67) ;  /* 0x00000000003c0947 */ /* 0x000fea0003800000 */
[----:B------:R-:W1:Y:S01]  /*3f60*/  S2R R2, SR_LANEID ;  /* 0x0000000000027919 */ /* 0x000e620000000000 */
[----:B------:R-:W-:-:S06]  /*3f70*/  ULOP3.LUT UR5, URZ, UR5, URZ, 0x33, !UPT ;  /* 0x00000005ff057292 */ /* 0x000fcc000f8e33ff */
[----:B------:R-:W-:-:S04]  /*3f80*/  IMAD.U32 R0, RZ, RZ, UR5 ;  /* 0x00000005ff007e24 */ /* 0x000fc8000f8e00ff */
[----:B------:R2:W3:Y:S02]  /*3f90*/  REDUX UR7, R0 ;  /* 0x00000000000773c4 */ /* 0x0004e40000000000 */
[----:B------:R4:W-:Y:S01]  /*3fa0*/  UTCATOMSWS.AND URZ, UR5 ;  /* 0x0000000500ff79e3 */ /* 0x0009e20008000000 */
[----:B--2---:R-:W-:Y:S01]  /*3fb0*/  LOP3.LUT R0, RZ, UR4, RZ, 0x33, !PT ;  /* 0x00000004ff007c12 */ /* 0x004fe2000f8e33ff */
[----:B------:R-:W-:Y:S02]  /*3fc0*/  VOTEU.ANY UR4, UPT, PT ;  /* 0x0000000000047886 */ /* 0x000fe400038e0100 */
[----:B------:R-:W-:Y:S02]  /*3fd0*/  UFLO.U32 UR4, UR4 ;  /* 0x00000004000472bd */ /* 0x000fe400080e0000 */
[----:B------:R-:W2:Y:S04]  /*3fe0*/  REDUX UR6, R0 ;  /* 0x00000000000673c4 */ /* 0x000ea80000000000 */
[----:B-1----:R-:W-:-:S02]  /*3ff0*/  ISETP.EQ.U32.AND P0, PT, R2, UR4, PT ;  /* 0x0000000402007c0c */ /* 0x002fc4000bf02070 */
[----:B---3--:R-:W-:-:S11]  /*4000*/  MOV R2, UR7 ;  /* 0x0000000700027c02 */ /* 0x008fd60008000f00 */
[----:B------:R4:W-:Y:S01]  /*4010*/  @P0 ATOMS.AND RZ, [UR8+0x14], R2 ;  /* 0x00001402ffff098c */ /* 0x0009e2000a800008 */
[----:B--2---:R-:W-:-:S05]  /*4020*/  IMAD.U32 R0, RZ, RZ, UR6 ;  /* 0x00000006ff007e24 */ /* 0x004fca000f8e00ff */
[----:B------:R4:W-:Y:S01]  /*4030*/  @P0 ATOMS.AND RZ, [UR8+0x18], R0 ;  /* 0x00001800ffff098c */ /* 0x0009e2000a800008 */
[----:B------:R-:W-:Y:S05]  /*4040*/  BRA `(.L_x_68) ;  /* 0x0000000000147947 */ /* 0x000fea0003800000 */
.L_x_67:
[----:B------:R-:W-:Y:S02]  /*4050*/  MOV R2, 0x4070 ;  /* 0x0000407000027802 */ /* 0x000fe40000000f00 */
[----:B-----5:R-:W-:Y:S05]  /*4060*/  CALL.REL.NOINC `($__internal_0_$__cuda_sm10x_tcgen05_guardrail_trap_col_being_dealloced_not_returned_by_alloc) ;  /* 0x0000004800b07944 */ /* 0x020fea0003c00000 */
[----:B------:R-:W-:Y:S05]  /*4070*/  BRA `(.L_x_68) ;  /* 0x0000000000087947 */ /* 0x000fea0003800000 */
.L_x_66:
[----:B------:R-:W-:Y:S02]  /*4080*/  MOV R2, 0x40a0 ;  /* 0x000040a000027802 */ /* 0x000fe40000000f00 */
[----:B-----5:R-:W-:Y:S05]  /*4090*/  CALL.REL.NOINC `($__internal_2_$__cuda_sm10x_tcgen05_guardrail_trap_unallocated_columns_being_dealloced) ;  /* 0x0000004800bc7944 */ /* 0x020fea0003c00000 */
.L_x_68:
[----:B------:R-:W-:Y:S01]  /*40a0*/  NOP ;  /* 0x0000000000007918 */ /* 0x000fe20000000000 */
[----:B----4-:R-:W-:Y:S05]  /*40b0*/  EXIT ;  /* 0x000000000000794d */ /* 0x010fea0003800000 */
.L_x_50:
[----:B------:R-:W-:-:S09]  /*40c0*/  UISETP.NE.OR UP2, UPT, UR10, 0x3, !UP2 ;  /* 0x000000030a00788c */ /* 0x000fd2000d745670 */
[----:B------:R-:W-:Y:S05]  /*40d0*/  BRA.U UP2, `(.L_x_69) ;  /* 0x0000001102087547 */ /* 0x000fea000b800000 */
[----:B------:R-:W1:Y:S01]  /*40e0*/  LDCU.64 UR4, c[0x0][0x888] ;  /* 0x00011100ff0477ac */ /* 0x000e620008000a00 */
[----:B------:R-:W2:Y:S01]  /*40f0*/  LDC R0, c[0x0][0xb30] ;  /* 0x0002cc00ff007b82 */ /* 0x000ea20000000800 */
[----:B------:R-:W-:Y:S01]  /*4100*/  IMAD.MOV.U32 R30, RZ, RZ, 0x1 ;  /* 0x00000001ff1e7424 */ /* 0x000fe200078e00ff */
[----:B------:R-:W-:Y:S01]  /*4110*/  CS2R R28, SRZ ;  /* 0x00000000001c7805 */ /* 0x000fe2000001ff00 */
[----:B------:R-:W4:Y:S01]  /*4120*/  LDCU.64 UR14, c[0x0][0x890] ;  /* 0x00011200ff0e77ac */ /* 0x000f220008000a00 */
[----:B------:R-:W-:Y:S01]  /*4130*/  IMAD.MOV.U32 R25, RZ, RZ, 0x2000 ;  /* 0x00002000ff197424 */ /* 0x000fe200078e00ff */
[----:B------:R-:W-:-:S03]  /*4140*/  UPLOP3.LUT UP1, UPT, UPT, UPT, UPT, 0x40, 0x4 ;  /* 0x000000000004789c */ /* 0x000fc60003f2e870 */
[----:B------:R-:W3:Y:S08]  /*4150*/  LDC R24, c[0x0][0x370] ;  /* 0x0000dc00ff187b82 */ /* 0x000ef00000000800 */
[----:B------:R-:W3:Y:S01]  /*4160*/  LDC R3, c[0x0][0xb0c] ;  /* 0x0002c300ff037b82 */ /* 0x000ee20000000800 */
[----:B-1----:R-:W-:-:S03]  /*4170*/  UISETP.NE.U32.AND UP2, UPT, UR4, URZ, UPT ;  /* 0x000000ff0400728c */ /* 0x002fc6000bf45070 */
[----:B------:R-:W-:Y:S01]  /*4180*/  UMOV UR4, 0x400 ;  /* 0x0000040000047882 */ /* 0x000fe20000000000 */
[----:B----4-:R-:W-:Y:S02]  /*4190*/  UISETP.NE.U32.AND UP3, UPT, UR14, URZ, UPT ;  /* 0x000000ff0e00728c */ /* 0x010fe4000bf65070 */
[----:B------:R-:W-:Y:S01]  /*41a0*/  ULEA UR4, UR45, UR4, 0x18 ;  /* 0x000000042d047291 */ /* 0x000fe2000f8ec0ff */
[----:B------:R-:W1:Y:S01]  /*41b0*/  LDC R18, c[0x0][0xb20] ;  /* 0x0002c800ff127b82 */ /* 0x000e620000000800 */
[----:B--2---:R-:W-:Y:S01]  /*41c0*/  ISETP.NE.AND P1, PT, R0, 0x1, PT ;  /* 0x000000010000780c */ /* 0x004fe20003f25270 */
[----:B------:R-:W-:Y:S02]  /*41d0*/  UISETP.NE.AND.EX UP2, UPT, UR5, URZ, UPT, UP2 ;  /* 0x000000ff0500728c */ /* 0x000fe4000bf45320 */
[----:B------:R-:W-:Y:S02]  /*41e0*/  UIADD3 UR13, UPT, UPT, UR4, 0x38, URZ ;  /* 0x00000038040d7890 */ /* 0x000fe4000fffe0ff */
[----:B------:R-:W-:-:S02]  /*41f0*/  UIADD3 UR33, UPT, UPT, UR4, 0x20, URZ ;  /* 0x0000002004217890 */ /* 0x000fc4000fffe0ff */
[----:B-----5:R-:W2:Y:S01]  /*4200*/  LDC.64 R32, c[0x0][0x348] ;  /* 0x0000d200ff207b82 */ /* 0x020ea20000000a00 */
[----:B------:R-:W-:Y:S02]  /*4210*/  UIADD3 UR25, UPT, UPT, UR4, 0x28, URZ ;  /* 0x0000002804197890 */ /* 0x000fe4000fffe0ff */
[----:B------:R-:W-:Y:S02]  /*4220*/  UIADD3 UR17, UPT, UPT, UR4, 0x30, URZ ;  /* 0x0000003004117890 */ /* 0x000fe4000fffe0ff */
[----:B------:R-:W-:Y:S02]  /*4230*/  UPRMT UR13, UR45, 0x654, UR13 ;  /* 0x000006542d0d7896 */ /* 0x000fe4000800000d */
[----:B------:R-:W-:Y:S01]  /*4240*/  UISETP.NE.AND.EX UP3, UPT, UR15, URZ, UPT, UP3 ;  /* 0x000000ff0f00728c */ /* 0x000fe2000bf65330 */
[----:B------:R-:W4:Y:S08]  /*4250*/  LDC.64 R16, c[0x0][0xb10] ;  /* 0x0002c400ff107b82 */ /* 0x000f300000000a00 */
[----:B------:R-:W1:Y:S08]  /*4260*/  LDC.64 R6, c[0x0][0xb18] ;  /* 0x0002c600ff067b82 */ /* 0x000e700000000a00 */
[----:B------:R-:W1:Y:S08]  /*4270*/  LDC.64 R4, c[0x0][0xb28] ;  /* 0x0002ca00ff047b82 */ /* 0x000e700000000a00 */
[----:B---3--:R-:W1:Y:S02]  /*4280*/  LDC R19, c[0x0][0x374] ;  /* 0x0000dd00ff137b82 */ /* 0x008e640000000800 */
.L_x_80:
[C---:B------:R-:W-:Y:S02]  /*4290*/  LEA R0, R29.reuse, UR4, 0x3 ;  /* 0x000000041d007c11 */ /* 0x040fe4000f8e18ff */
[----:B------:R-:W-:Y:S02]  /*42a0*/  SHF.L.U32 R2, R28, 0x1f, RZ ;  /* 0x0000001f1c027819 */ /* 0x000fe400000006ff */
[----:B------:R-:W-:Y:S02]  /*42b0*/  LEA R20, R29, UR4, 0x4 ;  /* 0x000000041d147c11 */ /* 0x000fe4000f8e20ff */
[----:B---3--:R-:W3:Y:S02]  /*42c0*/  SYNCS.PHASECHK.TRANS64.TRYWAIT P0, [R0+URZ+0x70], R2 ;  /* 0x00007002000075a7 */ /* 0x008ee400080011ff */
[----:B---3--:R-:W-:Y:S05]  /*42d0*/  @!P0 BRA `(.L_x_70) ;  /* 0x0000004000c48947 */ /* 0x008fea0003800000 */
.L_x_156:
[----:B------:R-:W-:Y:S01]  /*42e0*/  ISETP.GE.AND P0, PT, R26, 0x1, PT ;  /* 0x000000011a00780c */ /* 0x000fe20003f06270 */
[----:B------:R-:W5:Y:S01]  /*42f0*/  LDS.128 R20, [R20+0x100] ;  /* 0x0001000014147984 */ /* 0x000f620000000c00 */
[----:B---3--:R-:W-:Y:S01]  /*4300*/  VIADD R0, R0, 0x80 ;  /* 0x0000008000007836 */ /* 0x008fe20000000000 */
[----:B------:R-:W-:Y:S01]  /*4310*/  @!PT LDS RZ, [RZ] ;  /* 0x00000000fffff984 */ /* 0x000fe20000000800 */
[----:B------:R-:W-:Y:S01]  /*4320*/  @!PT LDS RZ, [RZ] ;  /* 0x00000000fffff984 */ /* 0x000fe20000000800 */
[----:B------:R-:W-:Y:S01]  /*4330*/  @!PT LDS RZ, [RZ] ;  /* 0x00000000fffff984 */ /* 0x000fe20000000800 */
[----:B------:R-:W-:Y:S01]  /*4340*/  @!PT LDS RZ, [RZ] ;  /* 0x00000000fffff984 */ /* 0x000fe20000000800 */
[----:B------:R3:W-:Y:S06]  /*4350*/  MEMBAR.ALL.CTA ;  /* 0x0000000000007992 */ /* 0x0007ec0000008000 */
[----:B---3--:R-:W3:Y:S01]  /*4360*/  FENCE.VIEW.ASYNC.S ;  /* 0x00000000000073c6 */ /* 0x008ee20000000000 */
[----:B------:R-:W-:Y:S04]  /*4370*/  PRMT R0, RZ, 0x654, R0 ;  /* 0x00000654ff007816 */ /* 0x000fe80000000000 */
[----:B---3--:R3:W-:Y:S01]  /*4380*/  SYNCS.ARRIVE.TRANS64.RED.A1T0 RZ, [R0+URZ], RZ ;  /* 0x000000ff00ff79a7 */ /* 0x0087e200081004ff */
[----:B-----5:R-:W-:Y:S11]  /*4390*/  LOP3.LUT P3, RZ, R22, 0x1, RZ, 0xc0, !PT ;  /* 0x0000000116ff7812 */ /* 0x020ff6000786c0ff */
[----:B------:R-:W-:Y:S02]  /*43a0*/  @!UPT UIADD3 URZ, UPT, UPT, URZ, URZ, URZ ;  /* 0x000000fffffff290 */ /* 0x000fe4000fffe0ff */
[----:B------:R-:W-:Y:S02]  /*43b0*/  @P3 MOV R11, R20 ;  /* 0x00000014000b3202 */ /* 0x000fe40000000f00 */
[----:B------:R-:W-:Y:S01]  /*43c0*/  @P3 LOP3.LUT R10, R21, 0xffff, RZ, 0xc0, !PT ;  /* 0x0000ffff150a3812 */ /* 0x000fe200078ec0ff */
[----:B---3--:R-:W-:Y:S06]  /*43d0*/  @!P0 BRA `(.L_x_71) ;  /* 0x0000000000a48947 */ /* 0x008fec0003800000 */
[-C--:B-1----:R-:W-:Y:S01]  /*43e0*/  IMAD.HI.U32 R0, R19, R7.reuse, RZ ;  /* 0x0000000713007227 */ /* 0x082fe200078e00ff */
[----:B------:R-:W-:Y:S02]  /*43f0*/  ISETP.NE.AND P0, PT, R6, 0x1, PT ;  /* 0x000000010600780c */ /* 0x000fe40003f05270 */
[----:B------:R-:W-:Y:S01]  /*4400*/  ISETP.NE.AND P2, PT, R26, 0x1, PT ;  /* 0x000000011a00780c */ /* 0x000fe20003f45270 */
[----:B----4-:R-:W-:Y:S01]  /*4410*/  IMAD.HI.U32 R9, R24, R16, RZ ;  /* 0x0000001018097227 */ /* 0x010fe200078e00ff */
[----:B------:R-:W-:Y:S02]  /*4420*/  SHF.R.U32.HI R0, RZ, R18, R0 ;  /* 0x00000012ff007219 */ /* 0x000fe40000011600 */
[----:B------:R-:W-:Y:S01]  /*4430*/  ISETP.NE.AND P4, PT, R3, 0x1, PT ;  /* 0x000000010300780c */ /* 0x000fe20003f85270 */
[----:B------:R-:W-:Y:S01]  /*4440*/  IMAD.HI.U32 R13, R10, R7, RZ ;  /* 0x000000070a0d7227 */ /* 0x000fe200078e00ff */
[----:B------:R-:W-:Y:S02]  /*4450*/  SHF.R.U32.HI R9, RZ, R17, R9 ;  /* 0x00000011ff097219 */ /* 0x000fe40000011609 */
[----:B------:R-:W-:Y:S01]  /*4460*/  SEL R0, R19, R0, !P0 ;  /* 0x0000000013007207 */ /* 0x000fe20004000000 */
[----:B------:R-:W-:Y:S01]  /*4470*/  IMAD.HI.U32 R12, R11, R16, RZ ;  /* 0x000000100b0c7227 */ /* 0x000fe200078e00ff */
[----:B------:R-:W-:Y:S03]  /*4480*/  SEL R9, R24, R9, !P4 ;  /* 0x0000000918097207 */ /* 0x000fe60006000000 */
[-C--:B------:R-:W-:Y:S01]  /*4490*/  IMAD.HI.U32 R8, R0, R4.reuse, RZ ;  /* 0x0000000400087227 */ /* 0x080fe200078e00ff */
[----:B------:R-:W-:Y:S03]  /*44a0*/  SHF.R.U32.HI R12, RZ, R17, R12 ;  /* 0x00000011ff0c7219 */ /* 0x000fe6000001160c */
[----:B------:R-:W-:Y:S01]  /*44b0*/  IMAD.HI.U32 R2, R9, R4, RZ ;  /* 0x0000000409027227 */ /* 0x000fe200078e00ff */
[-C--:B------:R-:W-:Y:S02]  /*44c0*/  @P2 SHF.R.U32.HI R0, RZ, R5.reuse, R8 ;  /* 0x00000005ff002219 */ /* 0x080fe40000011608 */
[----:B------:R-:W-:Y:S02]  /*44d0*/  SHF.R.U32.HI R8, RZ, R18, R13 ;  /* 0x00000012ff087219 */ /* 0x000fe4000001160d */
[----:B------:R-:W-:Y:S01]  /*44e0*/  @P2 SHF.R.U32.HI R9, RZ, R5, R2 ;  /* 0x00000005ff092219 */ /* 0x000fe20000011602 */
[----:B------:R-:W-:Y:S01]  /*44f0*/  IMAD R0, R26, R0, RZ ;  /* 0x000000001a007224 */ /* 0x000fe200078e02ff */
[----:B------:R-:W-:Y:S02]  /*4500*/  SEL R8, R10, R8, !P0 ;  /* 0x000000080a087207 */ /* 0x000fe40004000000 */
[----:B------:R-:W-:Y:S01]  /*4510*/  SEL R2, R11, R12, !P4 ;  /* 0x0000000c0b027207 */ /* 0x000fe20006000000 */
[----:B------:R-:W-:Y:S01]  /*4520*/  IMAD R12, R26, R9, RZ ;  /* 0x000000091a0c7224 */ /* 0x000fe200078e02ff */
[C---:B------:R-:W-:Y:S01]  /*4530*/  ISETP.GE.AND P0, PT, R8.reuse, R0, PT ;  /* 0x000000000800720c */ /* 0x040fe20003f06270 */
[----:B------:R-:W-:Y:S03]  /*4540*/  IMAD.HI.U32 R0, R8, R4, RZ ;  /* 0x0000000408007227 */ /* 0x000fe600078e00ff */
[----:B------:R-:W-:Y:S02]  /*4550*/  ISETP.GE.OR P0, PT, R2, R12, P0 ;  /* 0x0000000c0200720c */ /* 0x000fe40000706670 */
[-C--:B------:R-:W-:Y:S04]  /*4560*/  SHF.R.U32.HI R0, RZ, R5.reuse, R0 ;  /* 0x00000005ff007219 */ /* 0x080fe80000011600 */
[----:B------:R-:W-:Y:S05]  /*4570*/  SEL R13, R8, R0, !P2 ;  /* 0x00000000080d7207 */ /* 0x000fea0005000000 */
[----:B------:R-:W-:Y:S02]  /*4580*/  IMAD.MOV R12, RZ, RZ, -R13 ;  /* 0x000000ffff0c7224 */ /* 0x000fe400078e0a0d */
[----:B------:R-:W-:Y:S04]  /*4590*/  @!P0 IMAD.HI.U32 R0, R2, R4, RZ ;  /* 0x0000000402008227 */ /* 0x000fe800078e00ff */
[----:B------:R-:W-:Y:S01]  /*45a0*/  IMAD R12, R26, R12, R8 ;  /* 0x0000000c1a0c7224 */ /* 0x000fe200078e0208 */
[----:B------:R-:W-:Y:S04]  /*45b0*/  @!P0 SHF.R.U32.HI R0, RZ, R5, R0 ;  /* 0x00000005ff008219 */ /* 0x000fe80000011600 */
[----:B------:R-:W-:Y:S04]  /*45c0*/  @!P0 SEL R0, R2, R0, !P2 ;  /* 0x0000000002008207 */ /* 0x000fe80005000000 */
[----:B------:R-:W-:Y:S01]  /*45d0*/  @!P0 IADD3 R13, PT, PT, R13, -R0, RZ ;  /* 0x800000000d0d8210 */ /* 0x000fe20007ffe0ff */
[----:B------:R-:W-:Y:S01]  /*45e0*/  @!P0 IMAD R0, R9, R12, R0 ;  /* 0x0000000c09008224 */ /* 0x000fe200078e0200 */
[----:B------:R-:W-:Y:S01]  /*45f0*/  IADD3 R9, PT, PT, -R8, RZ, RZ ;  /* 0x000000ff08097210 */ /* 0x000fe20007ffe1ff */
[--C-:B------:R-:W-:Y:S02]  /*4600*/  IMAD.MOV R12, RZ, RZ, -R2.reuse ;  /* 0x000000ffff0c7224 */ /* 0x100fe400078e0a02 */
[----:B------:R-:W-:Y:S02]  /*4610*/  @!P0 IMAD R8, R13, R26, R2 ;  /* 0x0000001a0d088224 */ /* 0x000fe400078e0202 */
[----:B------:R-:W-:Y:S02]  /*4620*/  @!P0 IMAD.MOV.U32 R2, RZ, RZ, R0 ;  /* 0x000000ffff028224 */ /* 0x000fe400078e0000 */
[----:B------:R-:W-:Y:S02]  /*4630*/  IMAD R11, R3, R12, R11 ;  /* 0x0000000c030b7224 */ /* 0x000fe400078e020b */
[----:B------:R-:W-:Y:S02]  /*4640*/  IMAD R10, R6, R9, R10 ;  /* 0x00000009060a7224 */ /* 0x000fe400078e020a */
[----:B------:R-:W-:Y:S02]  /*4650*/  IMAD R11, R2, R3, R11 ;  /* 0x00000003020b7224 */ /* 0x000fe400078e020b */
[----:B------:R-:W-:Y:S02]  /*4660*/  IMAD R10, R8, R6, R10 ;  /* 0x00000006080a7224 */ /* 0x000fe400078e020a */
.L_x_71:
[----:B------:R-:W-:Y:S05]  /*4670*/  BRA.U UP1, `(.L_x_72) ;  /* 0x0000000101107547 */ /* 0x000fea000b800000 */
[----:B------:R-:W-:Y:S04]  /*4680*/  MOV R2, UR21 ;  /* 0x0000001500027c02 */ /* 0x000fe80008000f00 */
[----:B------:R-:W-:Y:S04]  /*4690*/  SHF.L.U32 R2, R2, 0x1f, RZ ;  /* 0x0000001f02027819 */ /* 0x000fe800000006ff */
[----:B------:R-:W3:Y:S02]  /*46a0*/  SYNCS.PHASECHK.TRANS64.TRYWAIT P0, [UR4+0x68], R2 ;  /* 0x00006802ff0075a7 */ /* 0x000ee40008001104 */
[----:B---3--:R-:W-:Y:S05]  /*46b0*/  @!P0 BRA `(.L_x_73) ;  /* 0x0000003c00e08947 */ /* 0x008fea0003800000 */
.L_x_72:
[----:B------:R-:W-:Y:S02]  /*46c0*/  R2UR UR35, R15 ;  /* 0x000000000f2372ca */ /* 0x000fe400000e0000 */
[----:B------:R-:W-:Y:S02]  /*46d0*/  R2UR UR34, R14 ;  /* 0x000000000e2272ca */ /* 0x000fe400000e0000 */
[----:B------:R-:W-:Y:S02]  /*46e0*/  ISETP.NE.U32.AND P2, PT, RZ, UR14, PT ;  /* 0x0000000eff007c0c */ /* 0x000fe4000bf45070 */
[----:B------:R-:W-:Y:S02]  /*46f0*/  SHF.L.U32 R14, R30, 0x1f, RZ ;  /* 0x0000001f1e0e7819 */ /* 0x000fe400000006ff */
[----:B------:R-:W-:Y:S05]  /*4700*/  ISETP.NE.AND.EX P2, PT, RZ, UR15, PT, P2 ;  /* 0x0000000fff007c0c */ /* 0x000fea000bf45320 */
[----:B------:R-:W-:Y:S02]  /*4710*/  USHF.L.U32 UR35, UR35, 0x7, URZ ;  /* 0x0000000723237899 */ /* 0x000fe400080006ff */
[----:B------:R-:W-:Y:S01]  /*4720*/  USHF.L.U32 UR34, UR34, 0x6, URZ ;  /* 0x0000000622227899 */ /* 0x000fe200080006ff */
[----:B------:R-:W-:Y:S11]  /*4730*/  BRA.U !UP3, `(.L_x_74) ;  /* 0x000000010b347547 */ /* 0x000ff6000b800000 */
[----:B------:R-:W-:Y:S01]  /*4740*/  UPLOP3.LUT UP0, UPT, UPT, UPT, UP2, 0x80, 0x8 ;  /* 0x000000000008789c */ /* 0x000fe20003f0f020 */
[----:B---3--:R-:W-:Y:S02]  /*4750*/  HFMA2 R0, -RZ, RZ, 0, 5.9604644775390625e-08 ;  /* 0x00000001ff007431 */ /* 0x008fe400000001ff */
[----:B------:R-:W-:Y:S03]  /*4760*/  IMAD.MOV.U32 R64, RZ, RZ, 0x1 ;  /* 0x00000001ff407424 */ /* 0x000fe600078e00ff */
[----:B------:R-:W-:Y:S05]  /*4770*/  PLOP3.LUT P0, PT, PT, PT, UP0, 0x80, 0x8 ;  /* 0x000000000008781c */ /* 0x000fea0003f0f008 */
[----:B------:R-:W3:Y:S01]  /*4780*/  @UP0 LDCU.64 UR6, c[0x0][0x888] ;  /* 0x00011100ff0607ac */ /* 0x000ee20008000a00 */
[----:B------:R-:W-:Y:S07]  /*4790*/  @UP0 UIMAD UR5, UR52, UR14, URZ ;  /* 0x0000000e340502a4 */ /* 0x000fee000f8e02ff */
[----:B------:R-:W-:Y:S01]  /*47a0*/  @!P0 PRMT R64, R0, 0x7610, R64 ;  /* 0x0000761000408816 */ /* 0x000fe20000000040 */
[----:B---3--:R-:W-:Y:S03]  /*47b0*/  @UP0 UIMAD.WIDE UR6, UR5, 0x4, UR6 ;  /* 0x00000004050608a5 */ /* 0x008fe6000f8e0206 */
[----:B------:R-:W3:Y:S03]  /*47c0*/  @!UP0 LDCU UR5, c[0x0][0x880] ;  /* 0x00011000ff0587ac */ /* 0x000ee60008000800 */
[----:B------:R-:W-:Y:S01]  /*47d0*/  IMAD.U32 R8, RZ, RZ, UR6 ;  /* 0x00000006ff087e24 */ /* 0x000fe2000f8e00ff */
[----:B------:R-:W-:Y:S05]  /*47e0*/  MOV R9, UR7 ;  /* 0x0000000700097c02 */ /* 0x000fea0008000f00 */
[----:B------:R1:W5:Y:S02]  /*47f0*/  @P0 LDG.E R35, desc[UR54][R8.64] ;  /* 0x0000003608230981 */ /* 0x000364000c1e1900 */
[----:B-1-3--:R-:W-:Y:S07]  /*4800*/  @!P0 IMAD.U32 R35, RZ, RZ, UR5 ;  /* 0x00000005ff238e24 */ /* 0x00afee000f8e00ff */
.L_x_74:
[----:B-----5:R-:W-:Y:S01]  /*4810*/  @!P2 FSETP.EQ.AND P0, PT, R35, RZ, PT ;  /* 0x000000ff2300a20b */ /* 0x020fe20003f02000 */
[----:B------:R-:W-:Y:S01]  /*4820*/  @!UPT UIADD3 URZ, UPT, UPT, URZ, URZ, URZ ;  /* 0x000000fffffff290 */ /* 0x000fe2000fffe0ff */
[----:B------:R-:W-:Y:S11]  /*4830*/  @!P2 BRA `(.L_x_75) ;  /* 0x000000000014a947 */ /* 0x000ff60003800000 */
[----:B------:R-:W-:Y:S02]  /*4840*/  LOP3.LUT P2, RZ, R64, 0xff, RZ, 0xc0, !PT ;  /* 0x000000ff40ff7812 */ /* 0x000fe4000784c0ff */
[----:B------:R-:W-:Y:S04]  /*4850*/  PLOP3.LUT P0, PT, PT, PT, UP0, 0x80, 0x8 ;  /* 0x000000000008781c */ /* 0x000fe80003f0f008 */
[----:B------:R-:W-:Y:S07]  /*4860*/  PLOP3.LUT P0, PT, P0, PT, PT, 0x8, 0x80 ;  /* 0x000000000080781c */ /* 0x000fee000070e170 */
[----:B------:R-:W-:Y:S11]  /*4870*/  @P2 FSETP.EQ.AND P0, PT, R35, RZ, PT ;  /* 0x000000ff2300220b */ /* 0x000ff60003f02000 */
[----:B------:R-:W-:Y:S02]  /*4880*/  @!UPT UIADD3 URZ, UPT, UPT, URZ, URZ, URZ ;  /* 0x000000fffffff290 */ /* 0x000fe4000fffe0ff */
.L_x_75:
[----:B------:R-:W5:Y:S01]  /*4890*/  SYNCS.PHASECHK.TRANS64.TRYWAIT P2, [UR4+0x40], R14 ;  /* 0x0000400eff0075a7 */ /* 0x000f620008041104 */
[----:B------:R-:W-:Y:S04]  /*48a0*/  ELECT P4, URZ, PT ;  /* 0x0000000000ff782f */ /* 0x000fe80003880000 */
[----:B------:R-:W-:Y:S11]  /*48b0*/  PLOP3.LUT P4, PT, P0, P4, PT, 0xf2, 0x2f ;  /* 0x00000000002f781c */ /* 0x000ff60000789e72 */
[----:B------:R-:W-:Y:S02]  /*48c0*/  @!UPT UIADD3 URZ, UPT, UPT, URZ, URZ, URZ ;  /* 0x000000fffffff290 */ /* 0x000fe4000fffe0ff */
[----:B--2---:R-:W-:Y:S05]  /*48d0*/  @!P4 IADD3 R8, P0, PT, R32, 0x580, RZ ;  /* 0x000005802008c810 */ /* 0x004fea0007f1e0ff */
[----:B---3--:R-:W-:Y:S01]  /*48e0*/  @!P4 IMAD.X R2, RZ, RZ, R33, P0 ;  /* 0x000000ffff02c224 */ /* 0x008fe200000e0621 */
[----:B-----5:R-:W-:Y:S07]  /*48f0*/  @!P2 BRA `(.L_x_76) ;  /* 0x0000003c0068a947 */ /* 0x020fee0003800000 */
.L_x_159:
[----:B------:R-:W-:Y:S01]  /*4900*/  @!P4 R2UR UR6, R8 ;  /* 0x000000000806c2ca */ /* 0x000fe200000e0000 */
[----:B------:R-:W-:Y:S01]  /*4910*/  VOTEU.ALL UP1, P4 ;  /* 0x0000000000ff7886 */ /* 0x000fe20002020000 */
[----:B------:R-:W-:Y:S01]  /*4920*/  @!P4 R2UR UR5, R2 ;  /* 0x000000000205c2ca */ /* 0x000fe200000e0000 */
[----:B--2---:R-:W-:Y:S01]  /*4930*/  @!P4 IMAD.MOV.U32 R0, RZ, RZ, 0x2000 ;  /* 0x00002000ff00c424 */ /* 0x004fe200078e00ff */
[----:B------:R-:W-:Y:S01]  /*4940*/  UMOV UR8, 0x0 ;  /* 0x0000000000087882 */ /* 0x000fe20000000000 */
[----:B------:R-:W-:Y:S01]  /*4950*/  UMOV UR9, 0x10000000 ;  /* 0x1000000000097882 */ /* 0x000fe20000000000 */
[----:B------:R-:W-:Y:S01]  /*4960*/  @!UP1 UIADD3 UR32, UPT, UPT, UR4, 0x200, URZ ;  /* 0x0000020004209890 */ /* 0x000fe2000fffe0ff */
[----:B------:R-:W-:Y:S01]  /*4970*/  VOTEU.ALL UP1, P4 ;  /* 0x0000000000ff7886 */ /* 0x000fe20002020000 */
[----:B------:R-:W-:Y:S05]  /*4980*/  UMOV UR36, UR52 ;  /* 0x0000003400247c82 */ /* 0x000fea0008000000 */
[----:B------:R-:W-:Y:S02]  /*4990*/  IMAD.U32 R8, RZ, RZ, UR6 ;  /* 0x00000006ff087e24 */ /* 0x000fe4000f8e00ff */
[----:B------:R-:W-:Y:S01]  /*49a0*/  IMAD.U32 R9, RZ, RZ, UR5 ;  /* 0x00000005ff097e24 */ /* 0x000fe2000f8e00ff */
[----:B------:R-:W-:Y:S02]  /*49b0*/  UPRMT UR5, UR45, 0x654, UR33 ;  /* 0x000006542d057896 */ /* 0x000fe40008000021 */
[----:B------:R-:W-:Y:S02]  /*49c0*/  @!P4 R2UR UR6, R8 ;  /* 0x000000000806c2ca */ /* 0x000fe400000e0000 */
[----:B------:R-:W-:Y:S02]  /*49d0*/  @!P4 R2UR UR7, R9 ;  /* 0x000000000907c2ca */ /* 0x000fe400000e0000 */
[----:B------:R-:W-:Y:S05]  /*49e0*/  @!P4 IADD3 R8, P0, PT, R32, 0x580, RZ ;  /* 0x000005802008c810 */ /* 0x000fea0007f1e0ff */
[----:B------:R-:W-:Y:S06]  /*49f0*/  @!P4 IMAD.X R2, RZ, RZ, R33, P0 ;  /* 0x000000ffff02c224 */ /* 0x000fec00000e0621 */
[----:B------:R2:W-:Y:S01]  /*4a00*/  @!UP1 UTMALDG.3D [UR32], [UR6], desc[UR8] ;  /* 0x00000820060095b4 */ /* 0x0005e20008011000 */
[----:B------:R2:W-:Y:S01]  /*4a10*/  @!P4 SYNCS.ARRIVE.TRANS64.RED.A0TR RZ, [UR4+0x20], R0 ;  /* 0x00002000ffffc9a7 */ /* 0x0005e20008300404 */
[----:B------:R-:W-:Y:S01]  /*4a20*/  SYNCS.ARRIVE.TRANS64.RED.A1T0 RZ, [UR5], RZ ;  /* 0x000000ffffff79a7 */ /* 0x000fe20008100405 */
[----:B------:R-:W3:Y:S02]  /*4a30*/  SYNCS.PHASECHK.TRANS64.TRYWAIT P2, [UR4+0x48], R14 ;  /* 0x0000480eff0075a7 */ /* 0x000ee40008041104 */
[----:B--23--:R-:W-:Y:S05]  /*4a40*/  @!P2 BRA `(.L_x_77) ;  /* 0x0000003c002ca947 */ /* 0x00cfea0003800000 */
.L_x_161:
[----:B------:R-:W-:Y:S01]  /*4a50*/  @!P4 R2UR UR6, R8 ;  /* 0x000000000806c2ca */ /* 0x000fe200000e0000 */
[----:B------:R-:W-:Y:S01]  /*4a60*/  VOTEU.ALL UP1, P4 ;  /* 0x0000000000ff7886 */ /* 0x000fe20002020000 */
[----:B------:R-:W-:Y:S01]  /*4a70*/  @!P4 R2UR UR5, R2 ;  /* 0x000000000205c2ca */ /* 0x000fe200000e0000 */
[----:B--2---:R-:W-:Y:S01]  /*4a80*/  @!P4 IMAD.MOV.U32 R0, RZ, RZ, 0x2000 ;  /* 0x00002000ff00c424 */ /* 0x004fe200078e00ff */
[----:B------:R-:W-:Y:S01]  /*4a90*/  UMOV UR8, 0x0 ;  /* 0x0000000000087882 */ /* 0x000fe20000000000 */
[----:B------:R-:W-:Y:S01]  /*4aa0*/  UMOV UR9, 0x10000000 ;  /* 0x1000000000097882 */ /* 0x000fe20000000000 */
[----:B------:R-:W-:Y:S02]  /*4ab0*/  @!UP1 UIADD3 UR26, UPT, UPT, UR34, 0x10, URZ ;  /* 0x00000010221a9890 */ /* 0x000fe4000fffe0ff */
[----:B------:R-:W-:Y:S01]  /*4ac0*/  @!UP1 UIADD3 UR24, UPT, UPT, UR4, 0x2200, URZ ;  /* 0x0000220004189890 */ /* 0x000fe2000fffe0ff */
[----:B------:R-:W-:Y:S01]  /*4ad0*/  VOTEU.ALL UP1, P4 ;  /* 0x0000000000ff7886 */ /* 0x000fe20002020000 */
[----:B------:R-:W-:Y:S01]  /*4ae0*/  UMOV UR27, UR35 ;  /* 0x00000023001b7c82 */ /* 0x000fe20008000000 */
[----:B------:R-:W-:Y:S02]  /*4af0*/  UMOV UR28, UR52 ;  /* 0x00000034001c7c82 */ /* 0x000fe40008000000 */
        /* <DEDUP_REMOVED lines=12> */
.L_x_163:
[----:B------:R-:W3:Y:S01]  /*4bc0*/  LDC.64 R12, c[0x0][0xb18] ;  /* 0x0002c600ff0c7b82 */ /* 0x000ee20000000a00 */
[----:B------:R-:W-:Y:S01]  /*4bd0*/  @!P4 R2UR UR5, R2 ;  /* 0x000000000205c2ca */ /* 0x000fe200000e0000 */
[----:B------:R-:W-:Y:S01]  /*4be0*/  VOTEU.ALL UP1, P4 ;  /* 0x0000000000ff7886 */ /* 0x000fe20002020000 */
[----:B------:R-:W-:Y:S01]  /*4bf0*/  @!P4 R2UR UR6, R8 ;  /* 0x000000000806c2ca */ /* 0x000fe200000e0000 */
[----:B--2---:R-:W-:Y:S01]  /*4c00*/  @!P4 IMAD.MOV.U32 R0, RZ, RZ, 0x2000 ;  /* 0x00002000ff00c424 */ /* 0x004fe200078e00ff */
[----:B------:R-:W-:Y:S03]  /*4c10*/  UMOV UR8, 0x0 ;  /* 0x0000000000087882 */ /* 0x000fe60000000000 */
[----:B------:R-:W2:Y:S01]  /*4c20*/  @!P1 LDC R2, c[0x0][0xb0c] ;  /* 0x0002c300ff029b82 */ /* 0x000ea20000000800 */
[----:B------:R-:W-:Y:S01]  /*4c30*/  @!UP1 UIADD3 UR18, UPT, UPT, UR34, 0x20, URZ ;  /* 0x0000002022129890 */ /* 0x000fe2000fffe0ff */
[----:B------:R-:W-:Y:S01]  /*4c40*/  @P3 SHF.R.U32.HI R27, RZ, 0x10, R21 ;  /* 0x00000010ff1b3819 */ /* 0x000fe20000011615 */
[----:B------:R-:W-:Y:S01]  /*4c50*/  @!UP1 UIADD3 UR16, UPT, UPT, UR4, 0x4200, URZ ;  /* 0x0000420004109890 */ /* 0x000fe2000fffe0ff */
[----:B------:R-:W-:Y:S01]  /*4c60*/  VIADD R29, R29, 0x1 ;  /* 0x000000011d1d7836 */ /* 0x000fe20000000000 */
[----:B------:R-:W-:Y:S01]  /*4c70*/  VOTEU.ALL UP1, P4 ;  /* 0x0000000000ff7886 */ /* 0x000fe20002020000 */
[----:B------:R-:W-:Y:S01]  /*4c80*/  UMOV UR9, 0x10000000 ;  /* 0x1000000000097882 */ /* 0x000fe20000000000 */
[----:B------:R-:W-:Y:S01]  /*4c90*/  UMOV UR19, UR35 ;  /* 0x0000002300137c82 */ /* 0x000fe20008000000 */
[----:B------:R-:W-:Y:S01]  /*4ca0*/  IMAD.U32 R9, RZ, RZ, UR5 ;  /* 0x00000005ff097e24 */ /* 0x000fe2000f8e00ff */
[----:B------:R-:W-:Y:S01]  /*4cb0*/  UMOV UR20, UR52 ;  /* 0x0000003400147c82 */ /* 0x000fe20008000000 */
[----:B------:R-:W-:Y:S01]  /*4cc0*/  IMAD.U32 R8, RZ, RZ, UR6 ;  /* 0x00000006ff087e24 */ /* 0x000fe2000f8e00ff */
[----:B------:R-:W-:Y:S02]  /*4cd0*/  UPRMT UR5, UR45, 0x654, UR17 ;  /* 0x000006542d057896 */ /* 0x000fe40008000011 */
[----:B------:R-:W-:Y:S02]  /*4ce0*/  @!P4 R2UR UR7, R9 ;  /* 0x000000000907c2ca */ /* 0x000fe400000e0000 */
[----:B------:R-:W-:Y:S02]  /*4cf0*/  @!P4 R2UR UR6, R8 ;  /* 0x000000000806c2ca */ /* 0x000fe400000e0000 */
[----:B------:R-:W5:Y:S11]  /*4d00*/  LDC.64 R8, c[0x0][0xb10] ;  /* 0x0002c400ff087b82 */ /* 0x000f760000000a00 */
[----:B------:R1:W-:Y:S01]  /*4d10*/  @!UP1 UTMALDG.3D [UR16], [UR6], desc[UR8] ;  /* 0x00000810060095b4 */ /* 0x0003e20008011000 */
[----:B------:R4:W-:Y:S01]  /*4d20*/  @!P4 SYNCS.ARRIVE.TRANS64.RED.A0TR RZ, [UR4+0x30], R0 ;  /* 0x00003000ffffc9a7 */ /* 0x0009e20008300404 */
[C---:B-----5:R-:W-:Y:S01]  /*4d30*/  @!P1 IMAD.HI.U32 R8, R11.reuse, R8, RZ ;  /* 0x000000080b089227 */ /* 0x060fe200078e00ff */
[----:B---3--:R-:W-:Y:S02]  /*4d40*/  @!P1 ISETP.NE.AND P0, PT, R12, 0x1, PT ;  /* 0x000000010c00980c */ /* 0x008fe40003f05270 */
[----:B--2---:R-:W-:Y:S01]  /*4d50*/  @!P1 ISETP.NE.AND P2, PT, R2, 0x1, PT ;  /* 0x000000010200980c */ /* 0x004fe20003f45270 */
[----:B------:R-:W-:Y:S01]  /*4d60*/  SYNCS.ARRIVE.TRANS64.RED.A1T0 RZ, [UR5], RZ ;  /* 0x000000ffffff79a7 */ /* 0x000fe20008100405 */
[C---:B------:R-:W-:Y:S01]  /*4d70*/  @!P1 IMAD.HI.U32 R13, R10.reuse, R13, RZ ;  /* 0x0000000d0a0d9227 */ /* 0x040fe200078e00ff */
[----:B------:R-:W-:Y:S04]  /*4d80*/  @!P1 SHF.R.U32.HI R8, RZ, R9, R8 ;  /* 0x00000009ff089219 */ /* 0x000fe80000011608 */
[----:B------:R-:W-:Y:S01]  /*4d90*/  @!P1 SEL R8, R11, R8, !P2 ;  /* 0x000000080b089207 */ /* 0x000fe20005000000 */
[----:B------:R-:W2:Y:S01]  /*4da0*/  SYNCS.PHASECHK.TRANS64.TRYWAIT P5, [UR4+0x58], R14 ;  /* 0x0000580eff0075a7 */ /* 0x000ea200080a1104 */
[----:B----4-:R-:W3:Y:S02]  /*4db0*/  @!P1 LDC R0, c[0x0][0xb20] ;  /* 0x0002c800ff009b82 */ /* 0x010ee40000000800 */
[----:B---3--:R-:W-:Y:S04]  /*4dc0*/  @!P1 SHF.R.U32.HI R0, RZ, R0, R13 ;  /* 0x00000000ff009219 */ /* 0x008fe8000001160d */
[----:B------:R-:W-:Y:S05]  /*4dd0*/  @!P1 SEL R9, R10, R0, !P0 ;  /* 0x000000000a099207 */ /* 0x000fea0004000000 */
[----:B------:R-:W-:Y:S02]  /*4de0*/  @!P1 IMAD.IADD R0, R9, 0x1, -R8 ;  /* 0x0000000109009824 */ /* 0x000fe400078e0a08 */
[----:B------:R-:W-:Y:S02]  /*4df0*/  @!P1 IMAD.IADD R8, R8, 0x1, -R9 ;  /* 0x0000000108089824 */ /* 0x000fe400078e0a09 */
[----:B------:R-:W-:Y:S02]  /*4e00*/  @!P1 IMAD R11, R0, R2, R11 ;  /* 0x00000002000b9224 */ /* 0x000fe400078e020b */
[----:B------:R-:W-:Y:S01]  /*4e10*/  @!P1 IMAD R10, R8, R12, R10 ;  /* 0x0000000c080a9224 */ /* 0x000fe200078e020a */
[----:B-12---:R-:W-:Y:S06]  /*4e20*/  @!P5 BRA `(.L_x_79) ;  /* 0x000000380064d947 */ /* 0x006fec0003800000 */
.L_x_165:
[----:B------:R-:W-:Y:S01]  /*4e30*/  @!P4 IADD3 R2, P0, PT, R32, 0x580, RZ ;  /* 0x000005802002c810 */ /* 0x000fe20007f1e0ff */
[----:B------:R-:W-:Y:S01]  /*4e40*/  VOTEU.ALL UP1, P4 ;  /* 0x0000000000ff7886 */ /* 0x000fe20002020000 */
[----:B------:R-:W-:Y:S01]  /*4e50*/  UMOV UR18, 0x0 ;  /* 0x0000000000127882 */ /* 0x000fe20000000000 */
[----:B------:R-:W-:Y:S01]  /*4e60*/  UMOV UR19, 0x10000000 ;  /* 0x1000000000137882 */ /* 0x000fe20000000000 */
[----:B------:R-:W-:Y:S01]  /*4e70*/  @!P4 R2UR UR6, R2 ;  /* 0x000000000206c2ca */ /* 0x000fe200000e0000 */
[----:B-1----:R-:W-:Y:S01]  /*4e80*/  @!P4 IMAD.X R0, RZ, RZ, R33, P0 ;  /* 0x000000ffff00c224 */ /* 0x002fe200000e0621 */
[----:B------:R-:W-:Y:S01]  /*4e90*/  @!UP1 UIADD3 UR10, UPT, UPT, UR34, 0x30, URZ ;  /* 0x00000030220a9890 */ /* 0x000fe2000fffe0ff */
[----:B------:R-:W-:Y:S01]  /*4ea0*/  ISETP.NE.AND P0, PT, R29, 0x2, PT ;  /* 0x000000021d00780c */ /* 0x000fe20003f05270 */
[----:B------:R-:W-:Y:S01]  /*4eb0*/  @!UP1 UIADD3 UR8, UPT, UPT, UR4, 0x6200, URZ ;  /* 0x0000620004089890 */ /* 0x000fe2000fffe0ff */
[----:B------:R-:W-:Y:S01]  /*4ec0*/  LOP3.LUT R30, R30, 0x1, RZ, 0x3c, !PT ;  /* 0x000000011e1e7812 */ /* 0x000fe200078e3cff */
[----:B------:R-:W-:Y:S01]  /*4ed0*/  @!UP1 UIADD3 UR9, UPT, UPT, UR4, 0x38, URZ ;  /* 0x0000003804099890 */ /* 0x000fe2000fffe0ff */
[----:B------:R-:W-:Y:S01]  /*4ee0*/  @!P4 R2UR UR5, R0 ;  /* 0x000000000005c2ca */ /* 0x000fe200000e0000 */
[----:B------:R-:W-:Y:S01]  /*4ef0*/  VOTEU.ALL UP1, P4 ;  /* 0x0000000000ff7886 */ /* 0x000fe20002020000 */
[----:B------:R-:W-:Y:S01]  /*4f00*/  UMOV UR11, UR35 ;  /* 0x00000023000b7c82 */ /* 0x000fe20008000000 */
[----:B------:R-:W-:Y:S01]  /*4f10*/  UMOV UR12, UR52 ;  /* 0x00000034000c7c82 */ /* 0x000fe20008000000 */
[----:B------:R-:W-:Y:S01]  /*4f20*/  @P3 R2UR UR52, R27 ;  /* 0x000000001b3432ca */ /* 0x000fe200000e0000 */
[----:B------:R-:W-:Y:S01]  /*4f30*/  IMAD.IADD R14, R10, 0x1, R62 ;  /* 0x000000010a0e7824 */ /* 0x000fe200078e023e */
[----:B------:R-:W-:Y:S01]  /*4f40*/  SEL R0, RZ, 0x1, P0 ;  /* 0x00000001ff007807 */ /* 0x000fe20000000000 */
[----:B------:R-:W-:Y:S01]  /*4f50*/  IMAD.U32 R8, RZ, RZ, UR6 ;  /* 0x00000006ff087e24 */ /* 0x000fe2000f8e00ff */
[----:B------:R-:W-:Y:S01]  /*4f60*/  SEL R29, R29, RZ, P0 ;  /* 0x000000ff1d1d7207 */ /* 0x000fe20000000000 */
[----:B------:R-:W-:Y:S01]  /*4f70*/  IMAD.IADD R15, R11, 0x1, R63 ;  /* 0x000000010b0f7824 */ /* 0x000fe200078e023f */
[----:B------:R-:W-:Y:S02]  /*4f80*/  LOP3.LUT R28, R28, R0, RZ, 0x3c, !PT ;  /* 0x000000001c1c7212 */ /* 0x000fe400078e3cff */
[----:B------:R-:W-:Y:S01]  /*4f90*/  @!P4 R2UR UR6, R8 ;  /* 0x000000000806c2ca */ /* 0x000fe200000e0000 */
[----:B------:R-:W-:Y:S05]  /*4fa0*/  IMAD.U32 R9, RZ, RZ, UR5 ;  /* 0x00000005ff097e24 */ /* 0x000fea000f8e00ff */
[----:B------:R-:W-:Y:S11]  /*4fb0*/  @!P4 R2UR UR7, R9 ;  /* 0x000000000907c2ca */ /* 0x000ff600000e0000 */
[----:B------:R-:W-:Y:S02]  /*4fc0*/  @!UPT UIADD3 URZ, UPT, UPT, URZ, URZ, URZ ;  /* 0x000000fffffff290 */ /* 0x000fe4000fffe0ff */
[----:B------:R3:W-:Y:S01]  /*4fd0*/  @!UP1 UTMALDG.3D [UR8], [UR6], desc[UR18] ;  /* 0x00001208060095b4 */ /* 0x0007e20008011000 */
[----:B------:R3:W-:Y:S01]  /*4fe0*/  @!P4 SYNCS.ARRIVE.TRANS64.RED.A0TR RZ, [UR4+0x38], R25 ;  /* 0x00003819ffffc9a7 */ /* 0x0007e20008300404 */
[----:B------:R-:W-:Y:S01]  /*4ff0*/  UPLOP3.LUT UP1, UPT, UPT, UPT, UPT, 0x80, 0x8 ;  /* 0x000000000008789c */ /* 0x000fe20003f2f070 */
[----:B------:R-:W-:Y:S01]  /*5000*/  SYNCS.ARRIVE.TRANS64.RED.A1T0 RZ, [UR13], RZ ;  /* 0x000000ffffff79a7 */ /* 0x000fe2000810040d */
[----:B------:R-:W-:Y:S09]  /*5010*/  @P3 BRA `(.L_x_80) ;  /* 0xfffffff0009c3947 */ /* 0x000ff2000383ffff */
[----:B------:R-:W-:-:S04]  /*5020*/  SHF.L.U32 R2, R30, 0x1f, RZ ;  /* 0x0000001f1e027819 */ /* 0x000fc800000006ff */
[----:B------:R-:W1:Y:S02]  /*5030*/  SYNCS.PHASECHK.TRANS64.TRYWAIT P0, [UR4+0x40], R2 ;  /* 0x00004002ff0075a7 */ /* 0x000e640008001104 */
[----:B-1----:R-:W-:Y:S05]  /*5040*/  @!P0 BRA `(.L_x_81) ;  /* 0x0000003400f48947 */ /* 0x002fea0003800000 */
.L_x_167:
[----:B------:R-:W2:Y:S02]  /*5050*/  SYNCS.PHASECHK.TRANS64.TRYWAIT P0, [UR4+0x48], R2 ;  /* 0x00004802ff0075a7 */ /* 0x000ea40008001104 */
[----:B--2---:R-:W-:Y:S05]  /*5060*/  @!P0 BRA `(.L_x_82) ;  /* 0x0000003800048947 */ /* 0x004fea0003800000 */
.L_x_169:
[----:B------:R-:W2:Y:S02]  /*5070*/  SYNCS.PHASECHK.TRANS64.TRYWAIT P0, [UR4+0x50], R2 ;  /* 0x00005002ff0075a7 */ /* 0x000ea40008001104 */
[----:B--2---:R-:W-:Y:S05]  /*5080*/  @!P0 BRA `(.L_x_83) ;  /* 0x0000003800148947 */ /* 0x004fea0003800000 */
.L_x_171:
[----:B-1----:R-:W-:-:S07]  /*5090*/  MOV R0, UR4 ;  /* 0x0000000400007c02 */ /* 0x002fce0008000f00 */
.L_x_84:
[----:B-1----:R-:W-:-:S04]  /*50a0*/  SHF.L.U32 R2, R30, 0x1f, RZ ;  /* 0x0000001f1e027819 */ /* 0x002fc800000006ff */
[----:B------:R1:W2:Y:S03]  /*50b0*/  SYNCS.PHASECHK.TRANS64.TRYWAIT P0, [R0+URZ+0x58], R2 ;  /* 0x00005802000075a7 */ /* 0x0002a600080011ff */
[----:B--2---:R-:W-:Y:S05]  /*50c0*/  @!P0 NANOSLEEP.SYNCS 0x989680 ;  /* 0x009896800000895d */ /* 0x004fea0003900000 */
[----:B------:R-:W2:Y:S02]  /*50d0*/  @!P0 SYNCS.PHASECHK.TRANS64 P0, [R0+URZ+0x58], R2 ;  /* 0x00005802000085a7 */ /* 0x000ea400080010ff */
[----:B--23--:R-:W-:Y:S05]  /*50e0*/  @P0 EXIT ;  /* 0x000000000000094d */ /* 0x00cfea0003800000 */
[----:B------:R-:W-:Y:S05]  /*50f0*/  BRA `(.L_x_84) ;  /* 0xfffffffc00e87947 */ /* 0x000fea000383ffff */
.L_x_69:
[----:B------:R-:W-:-:S06]  /*5100*/  UISETP.GE.AND UP1, UPT, UR10, 0x4, UPT ;  /* 0x000000040a00788c */ /* 0x000fcc000bf26270 */
[----:B------:R-:W-:-:S13]  /*5110*/  PLOP3.LUT P0, PT, PT, PT, UP1, 0x80, 0x8 ;  /* 0x000000000008781c */ /* 0x000fda0003f0f018 */
[----:B------:R-:W-:Y:S05]  /*5120*/  @!P0 EXIT ;  /* 0x000000000000894d */ /* 0x000fea0003800000 */
[----:B------:R-:W-:Y:S01]  /*5130*/  BAR.SYNC.DEFER_BLOCKING 0x6, 0xa0 ;  /* 0x0182800000007b1d */ /* 0x000fe20000010000 */
[C---:B------:R-:W-:Y:S01]  /*5140*/  IMAD.SHL.U32 R2, R77.reuse, 0x10, RZ ;  /* 0x000000104d027824 */ /* 0x040fe200078e00ff */
[C---:B------:R-:W-:Y:S01]  /*5150*/  SHF.L.U32 R32, R77.reuse, 0x10, RZ ;  /* 0x000000104d207819 */ /* 0x040fe200000006ff */
[C---:B------:R-:W-:Y:S01]  /*5160*/  IMAD.SHL.U32 R76, R77.reuse, 0x2, RZ ;  /* 0x000000024d4c7824 */ /* 0x040fe200078e00ff */
[C---:B------:R-:W-:Y:S01]  /*5170*/  LOP3.LUT R78, R77.reuse, 0x60, RZ, 0xc0, !PT ;  /* 0x000000604d4e7812 */ /* 0x040fe200078ec0ff */
[----:B------:R-:W-:Y:S01]  /*5180*/  HFMA2 R73, -RZ, RZ, 0, 5.9604644775390625e-08 ;  /* 0x00000001ff497431 */ /* 0x000fe200000001ff */
[----:B------:R-:W-:Y:S02]  /*5190*/  UMOV UR36, 0x400 ;  /* 0x0000040000247882 */ /* 0x000fe40000000000 */
[----:B------:R-:W1:Y:S01]  /*51a0*/  LDC R67, c[0x0][0x370] ;  /* 0x0000dc00ff437b82 */ /* 0x000e620000000800 */
[----:B------:R-:W-:Y:S01]  /*51b0*/  ULEA UR36, UR45, UR36, 0x18 ;  /* 0x000000242d247291 */ /* 0x000fe2000f8ec0ff */
[----:B------:R-:W-:Y:S01]  /*51c0*/  LOP3.LUT R3, R2, 0x60, RZ, 0xc0, !PT ;  /* 0x0000006002037812 */ /* 0x000fe200078ec0ff */
[----:B------:R-:W-:Y:S01]  /*51d0*/  HFMA2 R71, -RZ, RZ, 0, 0 ;  /* 0x00000000ff477431 */ /* 0x000fe200000001ff */
[----:B------:R-:W-:Y:S01]  /*51e0*/  LOP3.LUT R75, R77, 0x2, RZ, 0xc0, !PT ;  /* 0x000000024d4b7812 */ /* 0x000fe200078ec0ff */
[----:B------:R-:W-:Y:S01]  /*51f0*/  UIADD3 UR4, UPT, UPT, UR36, 0x200, URZ ;  /* 0x0000020024047890 */ /* 0x000fe2000fffe0ff */
[----:B------:R-:W-:Y:S01]  /*5200*/  LOP3.LUT R76, R3, 0xc, R76, 0xf8, !PT ;  /* 0x0000000c034c7812 */ /* 0x000fe200078ef84c */
[----:B------:R-:W-:Y:S01]  /*5210*/  IMAD.MOV.U32 R31, RZ, RZ, RZ ;  /* 0x000000ffff1f7224 */ /* 0x000fe200078e00ff */
[----:B------:R-:W2:Y:S01]  /*5220*/  LDC R28, c[0x0][0xb0c] ;  /* 0x0002c300ff1c7b82 */ /* 0x000ea20000000800 */
[----:B------:R-:W-:Y:S01]  /*5230*/  LOP3.LUT R32, R32, 0x600000, RZ, 0xc0, !PT ;  /* 0x0060000020207812 */ /* 0x000fe200078ec0ff */
[----:B------:R-:W-:Y:S01]  /*5240*/  IMAD.MOV.U32 R81, RZ, RZ, RZ ;  /* 0x000000ffff517224 */ /* 0x000fe200078e00ff */
[----:B------:R-:W-:Y:S01]  /*5250*/  LOP3.LUT R76, R76, 0x790, R2, 0xf8, !PT ;  /* 0x000007904c4c7812 */ /* 0x000fe200078ef802 */
[----:B------:R-:W-:Y:S01]  /*5260*/  IMAD.U32 R69, RZ, RZ, UR4 ;  /* 0x00000004ff457e24 */ /* 0x000fe2000f8e00ff */
[----:B------:R-:W-:Y:S01]  /*5270*/  LOP3.LUT R77, R77, 0x4, RZ, 0xc0, !PT ;  /* 0x000000044d4d7812 */ /* 0x000fe200078ec0ff */
[----:B------:R-:W4:Y:S01]  /*5280*/  LDCU.64 UR50, c[0x0][0x348] ;  /* 0x00006900ff3277ac */ /* 0x000f220008000a00 */
[----:B------:R-:W-:Y:S01]  /*5290*/  MOV R72, RZ ;  /* 0x000000ff00487202 */ /* 0x000fe20000000f00 */
[----:B------:R-:W1:Y:S01]  /*52a0*/  LDC R65, c[0x0][0xb20] ;  /* 0x0002c800ff417b82 */ /* 0x000e620000000800 */
[----:B------:R-:W3:Y:S01]  /*52b0*/  LDS R0, [UR36+0x120] ;  /* 0x00012024ff007984 */ /* 0x000ee20008000800 */
[----:B------:R-:W-:Y:S01]  /*52c0*/  IMAD R76, R76, 0x4, R69 ;  /* 0x000000044c4c7824 */ /* 0x000fe200078e0245 */
[----:B------:R-:W1:Y:S03]  /*52d0*/  LDCU.64 UR46, c[0x0][0x888] ;  /* 0x00011100ff2e77ac */ /* 0x000e660008000a00 */
[--C-:B------:R-:W-:Y:S01]  /*52e0*/  IMAD R75, R75, -0x10, R76.reuse ;  /* 0xfffffff04b4b7824 */ /* 0x100fe200078e024c */
[----:B------:R-:W1:Y:S01]  /*52f0*/  LDCU.64 UR48, c[0x0][0x890] ;  /* 0x00011200ff3077ac */ /* 0x000e620008000a00 */
[----:B------:R-:W1:Y:S01]  /*5300*/  LDC R27, c[0x0][0xb30] ;  /* 0x0002cc00ff1b7b82 */ /* 0x000e620000000800 */
[----:B------:R-:W-:Y:S01]  /*5310*/  IMAD R74, R77, -0x10, R76 ;  /* 0xfffffff04d4a7824 */ /* 0x000fe200078e024c */
[----:B------:R-:W-:Y:S01]  /*5320*/  UMOV UR39, URZ ;  /* 0x000000ff00277c82 */ /* 0x000fe20008000000 */
[----:B------:R-:W-:-:S05]  /*5330*/  UMOV UR37, URZ ;  /* 0x000000ff00257c82 */ /* 0x000fca0008000000 */
[----:B------:R-:W1:Y:S08]  /*5340*/  LDC.64 R60, c[0x0][0xb10] ;  /* 0x0002c400ff3c7b82 */ /* 0x000e700000000a00 */
[----:B------:R-:W1:Y:S08]  /*5350*/  LDC.64 R24, c[0x0][0xb18] ;  /* 0x0002c600ff187b82 */ /* 0x000e700000000a00 */
[----:B------:R-:W1:Y:S08]  /*5360*/  LDC.64 R22, c[0x0][0xb28] ;  /* 0x0002ca00ff167b82 */ /* 0x000e700000000a00 */
[----:B------:R-:W1:Y:S01]  /*5370*/  LDC.64 R58, c[0x0][0x8b0] ;  /* 0x00022c00ff3a7b82 */ /* 0x000e620000000a00 */
[----:B---3--:R-:W-:-:S07]  /*5380*/  IMAD.IADD R32, R0, 0x1, R32 ;  /* 0x0000000100207824 */ /* 0x008fce00078e0220 */
[----:B------:R-:W3:Y:S08]  /*5390*/  LDC.64 R56, c[0x0][0x8a8] ;  /* 0x00022a00ff387b82 */ /* 0x000ef00000000a00 */
[----:B--2-4-:R-:W1:Y:S02]  /*53a0*/  LDC R66, c[0x0][0x374] ;  /* 0x0000dd00ff427b82 */ /* 0x014e640000000800 */
.L_x_128:
[----:B------:R-:W-:Y:S02]  /*53b0*/  LEA R0, R81, UR36, 0x3 ;  /* 0x0000002451007c11 */ /* 0x000fe4000f8e18ff */
[----:B------:R-:W-:Y:S02]  /*53c0*/  SHF.L.U32 R2, R71, 0x1f, RZ ;  /* 0x0000001f47027819 */ /* 0x000fe400000006ff */
[----:B------:R-:W-:Y:S02]  /*53d0*/  LEA R16, R81, UR36, 0x4 ;  /* 0x0000002451107c11 */ /* 0x000fe4000f8e20ff */
[----:B------:R-:W2:Y:S02]  /*53e0*/  SYNCS.PHASECHK.TRANS64.TRYWAIT P0, [R0+URZ+0x70], R2 ;  /* 0x00007002000075a7 */ /* 0x000ea400080011ff */
[----:B--23--:R-:W-:Y:S05]  /*53f0*/  @!P0 BRA `(.L_x_85) ;  /* 0x0000003400508947 */ /* 0x00cfea0003800000 */
.L_x_172:
[----:B------:R-:W4:Y:S01]  /*5400*/  LDC.64 R10, c[0x0][0xb10] ;  /* 0x0002c400ff0a7b82 */ /* 0x000f220000000a00 */
[----:B------:R-:W3:Y:S01]  /*5410*/  LDS.128 R16, [R16+0x100] ;  /* 0x0001000010107984 */ /* 0x000ee20000000c00 */
[----:B-1----:R-:W-:Y:S01]  /*5420*/  ISETP.NE.AND P1, PT, R27, 0x1, PT ;  /* 0x000000011b00780c */ /* 0x002fe20003f25270 */
[----:B--2---:R-:W-:Y:S01]  /*5430*/  VIADD R0, R0, 0x80 ;  /* 0x0000008000007836 */ /* 0x004fe20000000000 */
[----:B------:R-:W-:Y:S04]  /*5440*/  ISETP.GE.AND P0, PT, R26, 0x1, PT ;  /* 0x000000011a00780c */ /* 0x000fe80003f06270 */
[----:B------:R-:W1:Y:S01]  /*5450*/  LDC.64 R8, c[0x0][0xb18] ;  /* 0x0002c600ff087b82 */ /* 0x000e620000000a00 */
[----:B------:R-:W-:Y:S01]  /*5460*/  PRMT R0, RZ, 0x654, R0 ;  /* 0x00000654ff007816 */ /* 0x000fe20000000000 */
[----:B------:R-:W-:Y:S01]  /*5470*/  @!PT LDS RZ, [RZ] ;  /* 0x00000000fffff984 */ /* 0x000fe20000000800 */
[----:B------:R-:W-:Y:S01]  /*5480*/  @!PT LDS RZ, [RZ] ;  /* 0x00000000fffff984 */ /* 0x000fe20000000800 */
[----:B------:R-:W-:Y:S01]  /*5490*/  @!PT LDS RZ, [RZ] ;  /* 0x00000000fffff984 */ /* 0x000fe20000000800 */
[----:B------:R-:W-:Y:S01]  /*54a0*/  @!PT LDS RZ, [RZ] ;  /* 0x00000000fffff984 */ /* 0x000fe20000000800 */
[----:B------:R2:W-:Y:S06]  /*54b0*/  MEMBAR.ALL.CTA ;  /* 0x0000000000007992 */ /* 0x0005ec0000008000 */
[----:B--2---:R-:W2:Y:S01]  /*54c0*/  FENCE.VIEW.ASYNC.S ;  /* 0x00000000000073c6 */ /* 0x004ea20000000000 */
[----:B------:R-:W1:Y:S08]  /*54d0*/  @!P1 LDC R12, c[0x0][0xb20] ;  /* 0x0002c800ff0c9b82 */ /* 0x000e700000000800 */
[----:B------:R-:W1:Y:S01]  /*54e0*/  @!P1 LDC R7, c[0x0][0xb0c] ;  /* 0x0002c300ff079b82 */ /* 0x000e620000000800 */
[----:B--2---:R2:W-:Y:S01]  /*54f0*/  SYNCS.ARRIVE.TRANS64.RED.A1T0 RZ, [R0+URZ], RZ ;  /* 0x000000ff00ff79a7 */ /* 0x0045e200081004ff */
[----:B---3--:R-:W-:Y:S04]  /*5500*/  LOP3.LUT P4, RZ, R18, 0x1, RZ, 0xc0, !PT ;  /* 0x0000000112ff7812 */ /* 0x008fe8000788c0ff */
[----:B------:R-:W-:Y:S09]  /*5510*/  P2R R79, PR, RZ, 0x10 ;  /* 0x00000010ff4f7803 */ /* 0x000ff20000000000 */
[----:B------:R-:W-:Y:S02]  /*5520*/  @P4 MOV R30, R16 ;  /* 0x00000010001e4202 */ /* 0x000fe40000000f00 */
[----:B------:R-:W-:Y:S01]  /*5530*/  @P4 LOP3.LUT R29, R17, 0xffff, RZ, 0xc0, !PT ;  /* 0x0000ffff111d4812 */ /* 0x000fe200078ec0ff */
[----:B--2-4-:R-:W-:Y:S06]  /*5540*/  @!P0 BRA `(.L_x_86) ;  /* 0x0000000000a48947 */ /* 0x014fec0003800000 */
[----:B------:R-:W-:Y:S01]  /*5550*/  IMAD.HI.U32 R0, R66, R25, RZ ;  /* 0x0000001942007227 */ /* 0x000fe200078e00ff */
[----:B------:R-:W-:Y:S02]  /*5560*/  ISETP.NE.AND P0, PT, R24, 0x1, PT ;  /* 0x000000011800780c */ /* 0x000fe40003f05270 */
[----:B------:R-:W-:Y:S01]  /*5570*/  ISETP.NE.AND P2, PT, R26, 0x1, PT ;  /* 0x000000011a00780c */ /* 0x000fe20003f45270 */
[----:B------:R-:W-:Y:S01]  /*5580*/  IMAD.HI.U32 R4, R67, R60, RZ ;  /* 0x0000003c43047227 */ /* 0x000fe200078e00ff */
[----:B------:R-:W-:Y:S02]  /*5590*/  SHF.R.U32.HI R0, RZ, R65, R0 ;  /* 0x00000041ff007219 */ /* 0x000fe40000011600 */
[----:B------:R-:W-:Y:S01]  /*55a0*/  ISETP.NE.AND P3, PT, R28, 0x1, PT ;  /* 0x000000011c00780c */ /* 0x000fe20003f65270 */
[----:B------:R-:W-:Y:S01]  /*55b0*/  IMAD.HI.U32 R6, R29, R25, RZ ;  /* 0x000000191d067227 */ /* 0x000fe200078e00ff */
[-C--:B------:R-:W-:Y:S02]  /*55c0*/  SHF.R.U32.HI R4, RZ, R61.reuse, R4 ;  /* 0x0000003dff047219 */ /* 0x080fe40000011604 */
[----:B------:R-:W-:Y:S01]  /*55d0*/  SEL R0, R66, R0, !P0 ;  /* 0x0000000042007207 */ /* 0x000fe20004000000 */
[----:B------:R-:W-:Y:S01]  /*55e0*/  IMAD.HI.U32 R5, R30, R60, RZ ;  /* 0x0000003c1e057227 */ /* 0x000fe200078e00ff */
[----:B------:R-:W-:Y:S03]  /*55f0*/  SEL R4, R67, R4, !P3 ;  /* 0x0000000443047207 */ /* 0x000fe60005800000 */
[-C--:B------:R-:W-:Y:S01]  /*5600*/  IMAD.HI.U32 R3, R0, R22.reuse, RZ ;  /* 0x0000001600037227 */ /* 0x080fe200078e00ff */
[----:B------:R-:W-:Y:S03]  /*5610*/  SHF.R.U32.HI R5, RZ, R61, R5 ;  /* 0x0000003dff057219 */ /* 0x000fe60000011605 */
[----:B------:R-:W-:Y:S01]  /*5620*/  IMAD.HI.U32 R2, R4, R22, RZ ;  /* 0x0000001604027227 */ /* 0x000fe200078e00ff */
[----:B------:R-:W-:Y:S02]  /*5630*/  @P2 SHF.R.U32.HI R0, RZ, R23, R3 ;  /* 0x00000017ff002219 */ /* 0x000fe40000011603 */
[----:B------:R-:W-:Y:S02]  /*5640*/  SHF.R.U32.HI R3, RZ, R65, R6 ;  /* 0x00000041ff037219 */ /* 0x000fe40000011606 */
[----:B------:R-:W-:Y:S01]  /*5650*/  @P2 SHF.R.U32.HI R4, RZ, R23, R2 ;  /* 0x00000017ff042219 */ /* 0x000fe20000011602 */
[----:B------:R-:W-:Y:S01]  /*5660*/  IMAD R0, R26, R0, RZ ;  /* 0x000000001a007224 */ /* 0x000fe200078e02ff */
[----:B------:R-:W-:Y:S02]  /*5670*/  SEL R3, R29, R3, !P0 ;  /* 0x000000031d037207 */ /* 0x000fe40004000000 */
[----:B------:R-:W-:Y:S01]  /*5680*/  SEL R2, R30, R5, !P3 ;  /* 0x000000051e027207 */ /* 0x000fe20005800000 */
[----:B------:R-:W-:Y:S01]  /*5690*/  IMAD R5, R26, R4, RZ ;  /* 0x000000041a057224 */ /* 0x000fe200078e02ff */
[C---:B------:R-:W-:Y:S01]  /*56a0*/  ISETP.GE.AND P0, PT, R3.reuse, R0, PT ;  /* 0x000000000300720c */ /* 0x040fe20003f06270 */
[C---:B------:R-:W-:Y:S03]  /*56b0*/  IMAD.HI.U32 R0, R3.reuse, R22, RZ ;  /* 0x0000001603007227 */ /* 0x040fe600078e00ff */
[C---:B------:R-:W-:Y:S02]  /*56c0*/  ISETP.GE.OR P0, PT, R2.reuse, R5, P0 ;  /* 0x000000050200720c */ /* 0x040fe40000706670 */
[----:B------:R-:W-:Y:S04]  /*56d0*/  SHF.R.U32.HI R0, RZ, R23, R0 ;  /* 0x00000017ff007219 */ /* 0x000fe80000011600 */
[C---:B------:R-:W-:Y:S05]  /*56e0*/  SEL R6, R3.reuse, R0, !P2 ;  /* 0x0000000003067207 */ /* 0x040fea0005000000 */
        /* <DEDUP_REMOVED lines=14> */
[----:B------:R-:W-:Y:S07]  /*57d0*/  IMAD R29, R3, R24, R29 ;  /* 0x00000018031d7224 */ /* 0x000fee00078e021d */
.L_x_86:
[----:B-1----:R-:W-:Y:S01]  /*57e0*/  @!P1 ISETP.NE.AND P0, PT, R8, 0x1, PT ;  /* 0x000000010800980c */ /* 0x002fe20003f05270 */
[----:B------:R-:W-:Y:S01]  /*57f0*/  @!P1 IMAD.HI.U32 R2, R29, R9, RZ ;  /* 0x000000091d029227 */ /* 0x000fe200078e00ff */
[----:B------:R-:W-:Y:S01]  /*5800*/  R2UR UR5, R15 ;  /* 0x000000000f0572ca */ /* 0x000fe200000e0000 */
[----:B------:R-:W-:Y:S01]  /*5810*/  BSSY.RECONVERGENT B6, `(.L_x_87) ;  /* 0x0000031000067945 */ /* 0x000fe20003800200 */
[----:B------:R-:W-:Y:S01]  /*5820*/  R2UR UR4, R14 ;  /* 0x000000000e0472ca */ /* 0x000fe200000e0000 */
[C---:B------:R-:W-:Y:S01]  /*5830*/  @!P1 IMAD.HI.U32 R0, R30.reuse, R10, RZ ;  /* 0x0000000a1e009227 */ /* 0x040fe200078e00ff */
[----:B------:R-:W-:Y:S02]  /*5840*/  @!P1 SHF.R.U32.HI R2, RZ, R12, R2 ;  /* 0x0000000cff029219 */ /* 0x000fe40000011602 */
[----:B------:R-:W-:Y:S01]  /*5850*/  @!P1 ISETP.NE.AND P2, PT, R7, 0x1, PT ;  /* 0x000000010700980c */ /* 0x000fe20003f45270 */
[----:B------:R-:W-:Y:S01]  /*5860*/  VIADD R81, R81, 0x1 ;  /* 0x0000000151517836 */ /* 0x000fe20000000000 */
[----:B------:R-:W-:Y:S02]  /*5870*/  @!P1 SEL R2, R29, R2, !P0 ;  /* 0x000000021d029207 */ /* 0x000fe40004000000 */
[----:B------:R-:W-:Y:S02]  /*5880*/  @!P1 SHF.R.U32.HI R0, RZ, R11, R0 ;  /* 0x0000000bff009219 */ /* 0x000fe40000011600 */
[----:B------:R-:W-:Y:S01]  /*5890*/  LOP3.LUT P0, RZ, R69, 0x1b0, RZ, 0xc0, !PT ;  /* 0x000001b045ff7812 */ /* 0x000fe2000780c0ff */
[----:B------:R-:W-:Y:S01]  /*58a0*/  USHF.L.U32 UR42, UR5, 0x7, URZ ;  /* 0x00000007052a7899 */ /* 0x000fe200080006ff */
[----:B------:R-:W-:Y:S01]  /*58b0*/  @!P1 SEL R3, R30, R0, !P2 ;  /* 0x000000001e039207 */ /* 0x000fe20005000000 */
[----:B------:R-:W-:Y:S01]  /*58c0*/  USHF.L.U32 UR41, UR4, 0x6, URZ ;  /* 0x0000000604297899 */ /* 0x000fe200080006ff */
[----:B------:R-:W-:Y:S03]  /*58d0*/  @P4 SHF.R.U32.HI R70, RZ, 0x10, R17 ;  /* 0x00000010ff464819 */ /* 0x000fe60000011611 */
[----:B------:R-:W-:Y:S02]  /*58e0*/  @!P1 IMAD.IADD R0, R2, 0x1, -R3 ;  /* 0x0000000102009824 */ /* 0x000fe400078e0a03 */
[----:B------:R-:W-:Y:S02]  /*58f0*/  @!P1 IMAD.IADD R2, R3, 0x1, -R2 ;  /* 0x0000000103029824 */ /* 0x000fe400078e0a02 */
[----:B------:R-:W-:Y:S02]  /*5900*/  @!P1 IMAD R30, R0, R7, R30 ;  /* 0x00000007001e9224 */ /* 0x000fe400078e021e */
[----:B------:R-:W-:Y:S01]  /*5910*/  @!P1 IMAD R29, R2, R8, R29 ;  /* 0x00000008021d9224 */ /* 0x000fe200078e021d */
[----:B------:R-:W-:Y:S06]  /*5920*/  @!P0 BRA `(.L_x_88) ;  /* 0x00000000007c8947 */ /* 0x000fec0003800000 */
[----:B------:R-:W1:Y:S01]  /*5930*/  LDCU.64 UR8, c[0x4][0x80] ;  /* 0x01001000ff0877ac */ /* 0x000e620008000a00 */
[----:B------:R-:W-:Y:S01]  /*5940*/  MOV R2, 0x0 ;  /* 0x0000000000027802 */ /* 0x000fe20000000f00 */
[----:B------:R-:W-:Y:S02]  /*5950*/  HFMA2 R12, -RZ, RZ, 0, 5.9604644775390625e-08 ;  /* 0x00000001ff0c7431 */ /* 0x000fe400000001ff */
[----:B------:R-:W-:Y:S01]  /*5960*/  IMAD.MOV.U32 R8, RZ, RZ, 0x70 ;  /* 0x00000070ff087424 */ /* 0x000fe200078e00ff */
[----:B------:R2:W3:Y:S01]  /*5970*/  LDC.64 R14, c[0x4][R2] ;  /* 0x01000000020e7b82 */ /* 0x0004e20000000a00 */
[----:B------:R-:W4:Y:S01]  /*5980*/  LDCU.64 UR6, c[0x4][0x88] ;  /* 0x01001100ff0677ac */ /* 0x000f220008000a00 */
[----:B------:R-:W-:Y:S01]  /*5990*/  IMAD.MOV.U32 R13, RZ, RZ, RZ ;  /* 0x000000ffff0d7224 */ /* 0x000fe200078e00ff */
[----:B------:R-:W2:Y:S01]  /*59a0*/  LDCU.64 UR4, c[0x4][0x8] ;  /* 0x01000100ff0477ac */ /* 0x000ea20008000a00 */
[----:B-1----:R-:W-:Y:S01]  /*59b0*/  MOV R5, UR9 ;  /* 0x0000000900057c02 */ /* 0x002fe20008000f00 */
[----:B------:R-:W-:Y:S01]  /*59c0*/  IMAD.U32 R4, RZ, RZ, UR8 ;  /* 0x00000008ff047e24 */ /* 0x000fe2000f8e00ff */
[----:B----4-:R-:W-:Y:S01]  /*59d0*/  MOV R7, UR7 ;  /* 0x0000000700077c02 */ /* 0x010fe20008000f00 */
[----:B------:R-:W-:Y:S01]  /*59e0*/  IMAD.U32 R6, RZ, RZ, UR6 ;  /* 0x00000006ff067e24 */ /* 0x000fe2000f8e00ff */
[----:B--2---:R-:W-:Y:S01]  /*59f0*/  MOV R11, UR5 ;  /* 0x00000005000b7c02 */ /* 0x004fe20008000f00 */
[----:B------:R-:W-:Y:S02]  /*5a00*/  IMAD.U32 R10, RZ, RZ, UR4 ;  /* 0x00000004ff0a7e24 */ /* 0x000fe4000f8e00ff */
[----:B------:R-:W-:Y:S07]  /*5a10*/  LEPC R20, `(.L_x_89) ;  /* 0x000000001014794e */ /* 0x000fee0000000000 */
[----:B---3-5:R-:W-:Y:S05]  /*5a20*/  CALL.ABS.NOINC R14 ;  /* 0x000000000e007343 */ /* 0x028fea0003c00000 */
.L_x_89:
[----:B------:R-:W1:Y:S01]  /*5a30*/  LDCU.64 UR8, c[0x4][0x80] ;  /* 0x01001000ff0877ac */ /* 0x000e620008000a00 */
[----:B------:R-:W2:Y:S01]  /*5a40*/  LDC.64 R2, c[0x4][R2] ;  /* 0x0100000002027b82 */ /* 0x000ea20000000a00 */
[----:B------:R-:W-:Y:S02]  /*5a50*/  HFMA2 R12, -RZ, RZ, 0, 5.9604644775390625e-08 ;  /* 0x00000001ff0c7431 */ /* 0x000fe400000001ff */
[----:B------:R-:W-:Y:S02]  /*5a60*/  IMAD.MOV.U32 R8, RZ, RZ, 0x70 ;  /* 0x00000070ff087424 */ /* 0x000fe400078e00ff */
[----:B------:R-:W-:Y:S01]  /*5a70*/  IMAD.MOV.U32 R13, RZ, RZ, RZ ;  /* 0x000000ffff0d7224 */ /* 0x000fe200078e00ff */
[----:B------:R-:W3:Y:S01]  /*5a80*/  LDCU.64 UR6, c[0x4][0x88] ;  /* 0x01001100ff0677ac */ /* 0x000ee20008000a00 */
[----:B------:R-:W4:Y:S01]  /*5a90*/  LDCU.64 UR4, c[0x4][0x8] ;  /* 0x01000100ff0477ac */ /* 0x000f220008000a00 */
[----:B-1----:R-:W-:Y:S02]  /*5aa0*/  MOV R4, UR8 ;  /* 0x0000000800047c02 */ /* 0x002fe40008000f00 */
[----:B------:R-:W-:Y:S02]  /*5ab0*/  MOV R5, UR9 ;  /* 0x0000000900057c02 */ /* 0x000fe40008000f00 */
[----:B---3--:R-:W-:Y:S01]  /*5ac0*/  MOV R7, UR7 ;  /* 0x0000000700077c02 */ /* 0x008fe20008000f00 */
[----:B------:R-:W-:Y:S01]  /*5ad0*/  IMAD.U32 R6, RZ, RZ, UR6 ;  /* 0x00000006ff067e24 */ /* 0x000fe2000f8e00ff */
[----:B----4-:R-:W-:Y:S01]  /*5ae0*/  MOV R11, UR5 ;  /* 0x00000005000b7c02 */ /* 0x010fe20008000f00 */
[----:B------:R-:W-:Y:S02]  /*5af0*/  IMAD.U32 R10, RZ, RZ, UR4 ;  /* 0x00000004ff0a7e24 */ /* 0x000fe4000f8e00ff */
[----:B------:R-:W-:Y:S07]  /*5b00*/  LEPC R20, `(.L_x_88) ;  /* 0x000000001014794e */ /* 0x000fee0000000000 */
[----:B--2---:R-:W-:Y:S05]  /*5b10*/  CALL.ABS.NOINC R2 ;  /* 0x0000000002007343 */ /* 0x004fea0003c00000 */
.L_x_88:
[----:B------:R-:W-:Y:S05]  /*5b20*/  BSYNC.RECONVERGENT B6 ;  /* 0x0000000000067941 */ /* 0x000fea0003800200 */
.L_x_87:
[----:B------:R-:W-:Y:S01]  /*5b30*/  ISETP.NE.U32.AND P4, PT, R58, RZ, PT ;  /* 0x000000ff3a00720c */ /* 0x000fe20003f85070 */
[----:B------:R-:W-:Y:S01]  /*5b40*/  UISETP.NE.AND UP2, UPT, UR44, URZ, UPT ;  /* 0x000000ff2c00728c */ /* 0x000fe2000bf45270 */
[----:B------:R-:W-:Y:S01]  /*5b50*/  ISETP.NE.U32.AND P2, PT, RZ, UR46, PT ;  /* 0x0000002eff007c0c */ /* 0x000fe2000bf45070 */
[----:B------:R-:W-:Y:S01]  /*5b60*/  UISETP.NE.U32.AND UP1, UPT, UR48, URZ, UPT ;  /* 0x000000ff3000728c */ /* 0x000fe2000bf25070 */
[----:B------:R-:W-:Y:S01]  /*5b70*/  ISETP.NE.AND.EX P4, PT, R59, RZ, PT, P4 ;  /* 0x000000ff3b00720c */ /* 0x000fe20003f85340 */
[----:B------:R-:W-:Y:S01]  /*5b80*/  UPLOP3.LUT UP0, UPT, UPT, UPT, UPT, 0x40, 0x4 ;  /* 0x000000000004789c */ /* 0x000fe20003f0e870 */
[----:B------:R-:W-:Y:S01]  /*5b90*/  ISETP.NE.AND.EX P2, PT, RZ, UR47, PT, P2 ;  /* 0x0000002fff007c0c */ /* 0x000fe2000bf45320 */
[----:B------:R-:W-:Y:S01]  /*5ba0*/  UISETP.NE.AND.EX UP1, UPT, UR49, URZ, UPT, UP1 ;  /* 0x000000ff3100728c */ /* 0x000fe2000bf25310 */
[----:B------:R-:W-:Y:S04]  /*5bb0*/  PLOP3.LUT P1, PT, PT, PT, UP2, 0x80, 0x8 ;  /* 0x000000000008781c */ /* 0x000fe80003f2f028 */
[----:B------:R-:W-:Y:S06]  /*5bc0*/  @UP2 UPLOP3.LUT UP0, UPT, UPT, UPT, UP1, 0x80, 0x8 ;  /* 0x000000000008289c */ /* 0x000fec0003f0f010 */
[----:B------:R-:W-:Y:S01]  /*5bd0*/  PLOP3.LUT P0, PT, PT, PT, UP0, 0x80, 0x8 ;  /* 0x000000000008781c */ /* 0x000fe20003f0f008 */
[----:B------:R-:W-:Y:S01]  /*5be0*/  @!UPT UIADD3 URZ, UPT, UPT, URZ, URZ, URZ ;  /* 0x000000fffffff290 */ /* 0x000fe2000fffe0ff */
[----:B------:R-:W-:Y:S11]  /*5bf0*/  BRA.U !UP1, `(.L_x_90) ;  /* 0x0000000109387547 */ /* 0x000ff6000b800000 */
[----:B------:R-:W-:Y:S01]  /*5c00*/  UISETP.NE.U32.AND UP0, UPT, UR46, URZ, UPT ;  /* 0x000000ff2e00728c */ /* 0x000fe2000bf05070 */
[----:B------:R-:W-:Y:S02]  /*5c10*/  HFMA2 R0, -RZ, RZ, 0, 5.9604644775390625e-08 ;  /* 0x00000001ff007431 */ /* 0x000fe400000001ff */
[----:B------:R-:W-:Y:S01]  /*5c20*/  IMAD.MOV.U32 R64, RZ, RZ, 0x1 ;  /* 0x00000001ff407424 */ /* 0x000fe200078e00ff */
[----:B------:R-:W-:Y:S06]  /*5c30*/  UISETP.NE.AND.EX UP0, UPT, UR47, URZ, UPT, UP0 ;  /* 0x000000ff2f00728c */ /* 0x000fec000bf05300 */
[----:B------:R-:W-:Y:S05]  /*5c40*/  PLOP3.LUT P3, PT, PT, PT, UP0, 0x80, 0x8 ;  /* 0x000000000008781c */ /* 0x000fea0003f6f008 */
[----:B------:R-:W1:Y:S01]  /*5c50*/  @UP0 LDCU.64 UR4, c[0x0][0x888] ;  /* 0x00011100ff0407ac */ /* 0x000e620008000a00 */
[----:B------:R-:W-:Y:S07]  /*5c60*/  @UP0 UIMAD UR6, UR52, UR48, URZ ;  /* 0x00000030340602a4 */ /* 0x000fee000f8e02ff */
[----:B------:R-:W-:Y:S01]  /*5c70*/  @!P3 PRMT R64, R0, 0x7610, R64 ;  /* 0x000076100040b816 */ /* 0x000fe20000000040 */
[----:B-1----:R-:W-:Y:S06]  /*5c80*/  @UP0 UIMAD.WIDE UR4, UR6, 0x4, UR4 ;  /* 0x00000004060408a5 */ /* 0x002fec000f8e0204 */
[----:B------:R-:W-:Y:S01]  /*5c90*/  IMAD.U32 R2, RZ, RZ, UR4 ;  /* 0x00000004ff027e24 */ /* 0x000fe2000f8e00ff */
[----:B------:R-:W-:Y:S04]  /*5ca0*/  MOV R3, UR5 ;  /* 0x0000000500037c02 */ /* 0x000fe80008000f00 */
[----:B------:R-:W1:Y:S01]  /*5cb0*/  @!UP0 LDCU UR4, c[0x0][0x880] ;  /* 0x00011000ff0487ac */ /* 0x000e620008000800 */
[----:B-----5:R2:W5:Y:S02]  /*5cc0*/  @P3 LDG.E R35, desc[UR54][R2.64] ;  /* 0x0000003602233981 */ /* 0x020564000c1e1900 */
[----:B-12---:R-:W-:Y:S02]  /*5cd0*/  @!P3 IMAD.U32 R35, RZ, RZ, UR4 ;  /* 0x00000004ff23be24 */ /* 0x006fe4000f8e00ff */
.L_x_90:
[----:B------:R-:W-:Y:S05]  /*5ce0*/  @!P4 BRA `(.L_x_91) ;  /* 0x000000000020c947 */ /* 0x000fea0003800000 */
[----:B------:R-:W-:Y:S04]  /*5cf0*/  ISETP.NE.U32.AND P3, PT, R56, RZ, PT ;  /* 0x000000ff3800720c */ /* 0x000fe80003f65070 */
[----:B------:R-:W-:Y:S11]  /*5d00*/  ISETP.NE.AND.EX P3, PT, R57, RZ, PT, P3 ;  /* 0x000000ff3900720c */ /* 0x000ff60003f65330 */
[----:B------:R-:W-:Y:S02]  /*5d10*/  @!UPT UIADD3 URZ, UPT, UPT, URZ, URZ, URZ ;  /* 0x000000fffffff290 */ /* 0x000fe4000fffe0ff */
[----:B------:R-:W1:Y:S01]  /*5d20*/  @P3 LDC.64 R2, c[0x0][0x8a8] ;  /* 0x00022a00ff023b82 */ /* 0x000e620000000a00 */
[----:B------:R-:W-:Y:S04]  /*5d30*/  @P3 IMAD R0, R58, UR52, RZ ;  /* 0x000000343a003c24 */ /* 0x000fe8000f8e02ff */
[----:B-1----:R-:W-:Y:S05]  /*5d40*/  @P3 IMAD.WIDE R2, R0, 0x4, R2 ;  /* 0x0000000400023825 */ /* 0x002fea00078e0202 */
[----:B-----5:R1:W5:Y:S02]  /*5d50*/  @P3 LDG.E R33, desc[UR54][R2.64] ;  /* 0x0000003602213981 */ /* 0x020364000c1e1900 */
[----:B-1----:R-:W2:Y:S02]  /*5d60*/  @!P3 LDC R33, c[0x0][0x8a0] ;  /* 0x00022800ff21bb82 */ /* 0x002ea40000000800 */
.L_x_91:
[----:B-----5:R-:W-:Y:S01]  /*5d70*/  FSETP.NEU.AND P3, PT, R35, RZ, PT ;  /* 0x000000ff2300720b */ /* 0x020fe20003f6d000 */
[----:B------:R-:W-:Y:S01]  /*5d80*/  BSSY B1, `(.L_x_92) ;  /* 0x0000039000017945 */ /* 0x000fe20003800000 */
[----:B------:R-:W-:Y:S01]  /*5d90*/  SEL R3, RZ, 0xffffffff, P2 ;  /* 0xffffffffff037807 */ /* 0x000fe20001000000 */
[----:B------:R-:W-:Y:S01]  /*5da0*/  IMAD.MOV.U32 R86, RZ, RZ, 0x1 ;  /* 0x00000001ff567424 */ /* 0x000fe200078e00ff */
[----:B------:R-:W-:Y:S01]  /*5db0*/  @P1 LOP3.LUT P2, RZ, R64, 0xff, RZ, 0xc0, !PT ;  /* 0x000000ff40ff1812 */ /* 0x000fe2000784c0ff */
[----:B------:R-:W-:Y:S01]  /*5dc0*/  IMAD R34, R31, 0x40, R32 ;  /* 0x000000401f227824 */ /* 0x000fe200078e0220 */
[----:B------:R-:W-:Y:S01]  /*5dd0*/  @P1 SEL R0, RZ, 0xffffffff, P3 ;  /* 0xffffffffff001807 */ /* 0x000fe20001800000 */
[----:B------:R-:W-:Y:S01]  /*5de0*/  IMAD R82, R77, -0x10, R75 ;  /* 0xfffffff04d527824 */ /* 0x000fe200078e024b */
[----:B------:R-:W-:Y:S01]  /*5df0*/  LOP3.LUT R73, R73, 0x1, RZ, 0x3c, !PT ;  /* 0x0000000149497812 */ /* 0x000fe200078e3cff */
[----:B------:R-:W-:Y:S01]  /*5e00*/  IMAD.MOV.U32 R85, RZ, RZ, RZ ;  /* 0x000000ffff557224 */ /* 0x000fe200078e00ff */
[----:B------:R-:W-:Y:S02]  /*5e10*/  @P0 SEL R0, R3, R0, !P2 ;  /* 0x0000000003000207 */ /* 0x000fe40005000000 */
[----:B------:R-:W-:Y:S02]  /*5e20*/  CS2R R54, SRZ ;  /* 0x0000000000367805 */ /* 0x000fe4000001ff00 */
[----:B------:R-:W-:Y:S02]  /*5e30*/  LEA R84, R31, UR36, 0x3 ;  /* 0x000000241f547c11 */ /* 0x000fe4000f8e18ff */
[----:B------:R-:W-:Y:S02]  /*5e40*/  CS2R R52, SRZ ;  /* 0x0000000000347805 */ /* 0x000fe4000001ff00 */
[----:B------:R-:W-:Y:S02]  /*5e50*/  @P1 LOP3.LUT R0, R0, 0x1, RZ, 0xc0, !PT ;  /* 0x0000000100001812 */ /* 0x000fe400078ec0ff */
[----:B------:R-:W-:Y:S02]  /*5e60*/  CS2R R50, SRZ ;  /* 0x0000000000327805 */ /* 0x000fe4000001ff00 */
[----:B------:R-:W-:Y:S02]  /*5e70*/  PLOP3.LUT P2, PT, PT, PT, UP1, 0x80, 0x8 ;  /* 0x000000000008781c */ /* 0x000fe40003f4f018 */
[----:B------:R-:W-:Y:S02]  /*5e80*/  CS2R R48, SRZ ;  /* 0x0000000000307805 */ /* 0x000fe4000001ff00 */
[----:B------:R-:W-:Y:S02]  /*5e90*/  ISETP.NE.U32.OR P5, PT, R0, 0x1, !P1 ;  /* 0x000000010000780c */ /* 0x000fe40004fa5470 */
[----:B------:R-:W-:Y:S02]  /*5ea0*/  CS2R R46, SRZ ;  /* 0x00000000002e7805 */ /* 0x000fe4000001ff00 */
[----:B------:R-:W-:Y:S02]  /*5eb0*/  LOP3.LUT P4, R80, R64, 0xff, RZ, 0xc0, !PT ;  /* 0x000000ff40507812 */ /* 0x000fe4000788c0ff */
[----:B------:R-:W-:Y:S02]  /*5ec0*/  CS2R R44, SRZ ;  /* 0x00000000002c7805 */ /* 0x000fe4000001ff00 */
[----:B------:R-:W-:Y:S02]  /*5ed0*/  SEL R2, RZ, 0xffffffff, P3 ;  /* 0xffffffffff027807 */ /* 0x000fe40001800000 */
[----:B------:R-:W-:Y:S02]  /*5ee0*/  CS2R R42, SRZ ;  /* 0x00000000002a7805 */ /* 0x000fe4000001ff00 */
[----:B------:R-:W-:Y:S02]  /*5ef0*/  P2R R83, PR, RZ, 0x20 ;  /* 0x00000020ff537803 */ /* 0x000fe40000000000 */
[----:B------:R-:W-:Y:S02]  /*5f00*/  CS2R R40, SRZ ;  /* 0x0000000000287805 */ /* 0x000fe4000001ff00 */
[----:B------:R-:W-:Y:S02]  /*5f10*/  @P2 SEL R2, R3, R2, !P4 ;  /* 0x0000000203022207 */ /* 0x000fe40006000000 */
[----:B------:R-:W-:Y:S02]  /*5f20*/  @P5 SHF.L.U32 R0, R73, 0x1f, RZ ;  /* 0x0000001f49005819 */ /* 0x000fe400000006ff */
[----:B------:R-:W-:Y:S02]  /*5f30*/  LOP3.LUT R2, R2, 0x1, RZ, 0xc0, !PT ;  /* 0x0000000102027812 */ /* 0x000fe400078ec0ff */
[----:B------:R1:W3:Y:S02]  /*5f40*/  @P5 SYNCS.PHASECHK.TRANS64.TRYWAIT P1, [UR36+0x20], R0 ;  /* 0x00002000ff0055a7 */ /* 0x0002e40008021124 */
[----:B------:R-:W-:Y:S04]  /*5f50*/  ISETP.NE.U32.AND P2, PT, R2, 0x1, PT ;  /* 0x000000010200780c */ /* 0x000fe80003f45070 */
[----:B------:R-:W-:Y:S02]  /*5f60*/  P2R R87, PR, RZ, 0x4 ;  /* 0x00000004ff577803 */ /* 0x000fe40000000000 */
[----:B-1----:R-:W-:Y:S04]  /*5f70*/  SHF.L.U32 R0, R72, 0x1f, RZ ;  /* 0x0000001f48007819 */ /* 0x002fe800000006ff */
[----:B------:R1:W4:Y:S01]  /*5f80*/  SYNCS.PHASECHK.TRANS64.TRYWAIT P0, [R84+URZ+0x90], R0 ;  /* 0x00009000540075a7 */ /* 0x00032200080011ff */
[----:B---3--:R-:W-:Y:S01]  /*5f90*/  @P5 SEL R86, RZ, 0x1, !P1 ;  /* 0x00000001ff565807 */ /* 0x008fe20004800000 */
[----:B-1----:R-:W-:Y:S06]  /*5fa0*/  @!P5 BRA `(.L_x_93) ;  /* 0x000000000058d947 */ /* 0x002fec0003800000 */
[----:B------:R-:W-:Y:S01]  /*5fb0*/  IMAD.MOV.U32 R54, RZ, RZ, RZ ;  /* 0x000000ffff367224 */ /* 0x000fe200078e00ff */
[----:B------:R-:W-:Y:S01]  /*5fc0*/  ISETP.NE.AND P1, PT, R86, RZ, PT ;  /* 0x000000ff5600720c */ /* 0x000fe20003f25270 */
[----:B------:R-:W-:Y:S01]  /*5fd0*/  BSSY B0, `(.L_x_94) ;  /* 0x000000c000007945 */ /* 0x000fe20003800000 */
[----:B------:R-:W-:Y:S02]  /*5fe0*/  CS2R R42, SRZ ;  /* 0x00000000002a7805 */ /* 0x000fe4000001ff00 */
[----:B------:R-:W-:Y:S02]  /*5ff0*/  CS2R R40, SRZ ;  /* 0x0000000000287805 */ /* 0x000fe4000001ff00 */
[----:B------:R-:W-:Y:S02]  /*6000*/  CS2R R46, SRZ ;  /* 0x00000000002e7805 */ /* 0x000fe4000001ff00 */
[----:B------:R-:W-:Y:S02]  /*6010*/  CS2R R44, SRZ ;  /* 0x00000000002c7805 */ /* 0x000fe4000001ff00 */
[----:B------:R-:W-:Y:S02]  /*6020*/  CS2R R50, SRZ ;  /* 0x0000000000327805 */ /* 0x000fe4000001ff00 */
[----:B------:R-:W-:Y:S02]  /*6030*/  CS2R R48, SRZ ;  /* 0x0000000000307805 */ /* 0x000fe4000001ff00 */
[----:B------:R-:W-:Y:S01]  /*6040*/  CS2R R52, SRZ ;  /* 0x0000000000347805 */ /* 0x000fe2000001ff00 */
[----:B------:R-:W-:Y:S06]  /*6050*/  @P1 BRA `(.L_x_95) ;  /* 0x00000000000c1947 */ /* 0x000fec0003800000 */
[----:B------:R-:W-:Y:S04]  /*6060*/  SHF.L.U32 R3, R73, 0x1f, RZ ;  /* 0x0000001f49037819 */ /* 0x000fe800000006ff */
[----:B------:R-:W1:Y:S02]  /*6070*/  SYNCS.PHASECHK.TRANS64.TRYWAIT P1, [UR36+0x20], R3 ;  /* 0x00002003ff0075a7 */ /* 0x000e640008021124 */
[----:B-1----:R-:W-:Y:S05]  /*6080*/  @!P1 BRA `(.L_x_96) ;  /* 0x0000002800409947 */ /* 0x002fea0003800000 */
.L_x_95:
[----:B------:R-:W-:Y:S05]  /*6090*/  BSYNC B0 ;  /* 0x0000000000007941 */ /* 0x000fea0003800000 */
.L_x_94:
[----:B------:R-:W-:Y:S01]  /*60a0*/  ISETP.NE.AND P1, PT, R87, RZ, PT ;  /* 0x000000ff5700720c */ /* 0x000fe20003f25270 */
[----:B------:R-:W-:Y:S11]  /*60b0*/  HFMA2 R85, -RZ, RZ, 0, 5.9604644775390625e-08 ;  /* 0x00000001ff557431 */ /* 0x000ff600000001ff */
[----:B------:R-:W-:Y:S01]  /*60c0*/  @!UPT UIADD3 URZ, UPT, UPT, URZ, URZ, URZ ;  /* 0x000000fffffff290 */ /* 0x000fe2000fffe0ff */
[----:B------:R3:W1:Y:S04]  /*60d0*/  @P1 LDS.128 R40, [R76] ;  /* 0x000000004c281984 */ /* 0x0006680000000c00 */
[----:B------:R3:W1:Y:S04]  /*60e0*/  @P1 LDS.128 R44, [R75+0x10] ;  /* 0x000010004b2c1984 */ /* 0x0006680000000c00 */
[----:B------:R3:W1:Y:S04]  /*60f0*/  @P1 LDS.128 R48, [R74+0x20] ;  /* 0x000020004a301984 */ /* 0x0006680000000c00 */
[----:B------:R3:W1:Y:S02]  /*6100*/  @P1 LDS.128 R52, [R82+0x30] ;  /* 0x0000300052341984 */ /* 0x0006640000000c00 */
.L_x_93:
[----:B------:R-:W-:Y:S05]  /*6110*/  BSYNC B1 ;  /* 0x0000000000017941 */ /* 0x000fea0003800000 */
.L_x_92:
[----:B-1----:R-:W-:Y:S04]  /*6120*/  SHF.R.U32.HI R2, RZ, 0x15, R34 ;  /* 0x00000015ff027819 */ /* 0x002fe80000011622 */
[----:B------:R-:W-:Y:S01]  /*6130*/  LOP3.LUT P1, RZ, R2, 0x3, R68, 0x48, !PT ;  /* 0x0000000302ff7812 */ /* 0x000fe20007824844 */
[----:B------:R-:W-:Y:S01]  /*6140*/  @!UPT UIADD3 URZ, UPT, UPT, URZ, URZ, URZ ;  /* 0x000000fffffff290 */ /* 0x000fe2000fffe0ff */
[----:B----4-:R-:W-:Y:S11]  /*6150*/  @P0 BRA `(.L_x_97) ;  /* 0x0000000000080947 */ /* 0x010ff60003800000 */
[----:B------:R-:W1:Y:S02]  /*6160*/  SYNCS.PHASECHK.TRANS64.TRYWAIT P0, [R84+URZ+0x90], R0 ;  /* 0x00009000540075a7 */ /* 0x000e6400080011ff */
[----:B-1----:R-:W-:Y:S05]  /*6170*/  @!P0 BRA `(.L_x_98) ;  /* 0x00000028001c8947 */ /* 0x002fea0003800000 */
.L_x_97:
[----:B------:R-:W-:Y:S05]  /*6180*/  @!P1 BRA `(.L_x_99) ;  /* 0x0000000000409947 */ /* 0x000fea0003800000 */
[----:B------:R-:W4:Y:S01]  /*6190*/  LDCU.64 UR8, c[0x4][0x70] ;  /* 0x01000e00ff0877ac */ /* 0x000f220008000a00 */
[----:B------:R-:W-:Y:S01]  /*61a0*/  MOV R3, 0x0 ;  /* 0x0000000000037802 */ /* 0x000fe20000000f00 */
[----:B------:R-:W-:Y:S02]  /*61b0*/  HFMA2 R12, -RZ, RZ, 0, 5.9604644775390625e-08 ;  /* 0x00000001ff0c7431 */ /* 0x000fe400000001ff */
[----:B------:R-:W-:Y:S02]  /*61c0*/  IMAD.MOV.U32 R8, RZ, RZ, 0x192 ;  /* 0x00000192ff087424 */ /* 0x000fe400078e00ff */
[----:B------:R-:W-:Y:S01]  /*61d0*/  IMAD.MOV.U32 R13, RZ, RZ, RZ ;  /* 0x000000ffff0d7224 */ /* 0x000fe200078e00ff */
[----:B------:R-:W5:Y:S01]  /*61e0*/  LDCU.64 UR6, c[0x4][0x78] ;  /* 0x01000f00ff0677ac */ /* 0x000f620008000a00 */
[----:B------:R-:W1:Y:S01]  /*61f0*/  LDC.64 R2, c[0x4][R3] ;  /* 0x0100000003027b82 */ /* 0x000e620000000a00 */
[----:B------:R-:W2:Y:S01]  /*6200*/  LDCU.64 UR4, c[0x4][0x10] ;  /* 0x01000200ff0477ac */ /* 0x000ea20008000a00 */
[----:B----4-:R-:W-:Y:S01]  /*6210*/  MOV R5, UR9 ;  /* 0x0000000900057c02 */ /* 0x010fe20008000f00 */
[----:B------:R-:W-:Y:S01]  /*6220*/  IMAD.U32 R4, RZ, RZ, UR8 ;  /* 0x00000008ff047e24 */ /* 0x000fe2000f8e00ff */
[----:B-----5:R-:W-:Y:S01]  /*6230*/  MOV R7, UR7 ;  /* 0x0000000700077c02 */ /* 0x020fe20008000f00 */
[----:B------:R-:W-:Y:S01]  /*6240*/  IMAD.U32 R6, RZ, RZ, UR6 ;  /* 0x00000006ff067e24 */ /* 0x000fe2000f8e00ff */
[----:B--2---:R-:W-:Y:S01]  /*6250*/  MOV R11, UR5 ;  /* 0x00000005000b7c02 */ /* 0x004fe20008000f00 */
[----:B------:R-:W-:Y:S02]  /*6260*/  IMAD.U32 R10, RZ, RZ, UR4 ;  /* 0x00000004ff0a7e24 */ /* 0x000fe4000f8e00ff */
[----:B------:R-:W-:Y:S07]  /*6270*/  LEPC R20, `(.L_x_99) ;  /* 0x000000001014794e */ /* 0x000fee0000000000 */
[----:B-1-3--:R-:W-:Y:S05]  /*6280*/  CALL.ABS.NOINC R2 ;  /* 0x0000000002007343 */ /* 0x00afea0003c00000 */
.L_x_99:
[----:B------:R-:W-:Y:S05]  /*6290*/  WARPSYNC.ALL ;  /* 0x0000000000007948 */ /* 0x000fea0003800000 */
[----:B------:R-:W-:Y:S01]  /*62a0*/  R2UR UR4, R34 ;  /* 0x00000000220472ca */ /* 0x000fe200000e0000 */
[----:B------:R-:W-:Y:S01]  /*62b0*/  BSSY.RECONVERGENT B0, `(.L_x_100) ;  /* 0x0000039000007945 */ /* 0x000fe20003800200 */
[----:B------:R-:W-:Y:S11]  /*62c0*/  ISETP.NE.AND P0, PT, R78, RZ, PT ;  /* 0x000000ff4e00720c */ /* 0x000ff60003f05270 */
[----:B------:R-:W1:Y:S02]  /*62d0*/  LDTM.x16 R4, tmem[UR4] ;  /* 0x00000004000479ee */ /* 0x000e640008240000 */
[C---:B-12---:R-:W-:Y:S01]  /*62e0*/  FMUL R0, R33.reuse, R4 ;  /* 0x0000000421007220 */ /* 0x046fe20000400000 */
[C---:B------:R-:W-:Y:S01]  /*62f0*/  FMUL R2, R33.reuse, R5 ;  /* 0x0000000521027220 */ /* 0x040fe20000400000 */
[C---:B------:R-:W-:Y:S01]  /*6300*/  FMUL R3, R33.reuse, R6 ;  /* 0x0000000621037220 */ /* 0x040fe20000400000 */
[----:B------:R-:W-:Y:S01]  /*6310*/  FMUL R7, R33, R7 ;  /* 0x0000000721077220 */ /* 0x000fe20000400000 */
[----:B------:R-:W-:Y:S01]  /*6320*/  FFMA R36, R35, R40, R0 ;  /* 0x0000002823247223 */ /* 0x000fe20000000000 */
        /* <DEDUP_REMOVED lines=10> */
[----:B------:R1:W-:Y:S01]  /*63d0*/  STS.128 [R76], R36 ;  /* 0x000000244c007388 */ /* 0x0003e20000000c00 */
        /* <DEDUP_REMOVED lines=8> */
[----:B------:R1:W-:Y:S01]  /*6460*/  STS.128 [R75+0x10], R4 ;  /* 0x000010044b007388 */ /* 0x0003e20000000c00 */
[----:B------:R-:W-:Y:S01]  /*6470*/  FMUL R13, R33, R17 ;  /* 0x00000011210d7220 */ /* 0x000fe20000400000 */
[----:B------:R-:W-:Y:S01]  /*6480*/  FFMA R10, R35, R50, R10 ;  /* 0x00000032230a7223 */ /* 0x000fe2000000000a */
[----:B------:R-:W-:Y:S01]  /*6490*/  FMUL R14, R33, R18 ;  /* 0x00000012210e7220 */ /* 0x000fe20000400000 */
[----:B------:R-:W-:Y:S01]  /*64a0*/  FFMA R11, R35, R51, R15 ;  /* 0x00000033230b7223 */ /* 0x000fe2000000000f */
[----:B------:R-:W-:Y:S01]  /*64b0*/  FMUL R19, R33, R19 ;  /* 0x0000001321137220 */ /* 0x000fe20000400000 */
[C---:B------:R-:W-:Y:S01]  /*64c0*/  FFMA R12, R35.reuse, R52, R12 ;  /* 0x00000034230c7223 */ /* 0x040fe2000000000c */
[C---:B------:R-:W-:Y:S01]  /*64d0*/  FFMA R13, R35.reuse, R53, R13 ;  /* 0x00000035230d7223 */ /* 0x040fe2000000000d */
[C---:B------:R-:W-:Y:S01]  /*64e0*/  FFMA R14, R35.reuse, R54, R14 ;  /* 0x00000036230e7223 */ /* 0x040fe2000000000e */
[----:B------:R1:W-:Y:S01]  /*64f0*/  STS.128 [R74+0x20], R8 ;  /* 0x000020084a007388 */ /* 0x0003e20000000c00 */
[----:B------:R-:W-:Y:S05]  /*6500*/  FFMA R15, R35, R55, R19 ;  /* 0x00000037230f7223 */ /* 0x000fea0000000013 */
[----:B------:R1:W-:Y:S01]  /*6510*/  STS.128 [R82+0x30], R12 ;  /* 0x0000300c52007388 */ /* 0x0003e20000000c00 */
[----:B------:R-:W-:Y:S01]  /*6520*/  @!PT LDS RZ, [RZ] ;  /* 0x00000000fffff984 */ /* 0x000fe20000000800 */
[----:B------:R-:W-:Y:S01]  /*6530*/  @!PT LDS RZ, [RZ] ;  /* 0x00000000fffff984 */ /* 0x000fe20000000800 */
[----:B------:R-:W-:Y:S01]  /*6540*/  @!PT LDS RZ, [RZ] ;  /* 0x00000000fffff984 */ /* 0x000fe20000000800 */
[----:B------:R-:W-:Y:S01]  /*6550*/  @!PT LDS RZ, [RZ] ;  /* 0x00000000fffff984 */ /* 0x000fe20000000800 */
[----:B------:R2:W-:Y:S06]  /*6560*/  MEMBAR.ALL.CTA ;  /* 0x0000000000007992 */ /* 0x0005ec0000008000 */
[----:B--2---:R-:W2:Y:S02]  /*6570*/  FENCE.VIEW.ASYNC.S ;  /* 0x00000000000073c6 */ /* 0x004ea40000000000 */
[----:B--2---:R-:W-:Y:S06]  /*6580*/  BAR.SYNC.DEFER_BLOCKING 0x1, 0x80 ;  /* 0x0042000000007b1d */ /* 0x004fec0000010000 */
[----:B------:R-:W-:Y:S05]  /*6590*/  @P0 BRA `(.L_x_101) ;  /* 0x0000000000280947 */ /* 0x000fea0003800000 */
[----:B------:R-:W-:Y:S01]  /*65a0*/  UIADD3 UR4, UPT, UPT, UR36, 0x200, URZ ;  /* 0x0000020024047890 */ /* 0x000fe2000fffe0ff */
[----:B------:R-:W-:Y:S05]  /*65b0*/  UMOV UR43, UR52 ;  /* 0x00000034002b7c82 */ /* 0x000fea0008000000 */
[----:B------:R-:W-:Y:S01]  /*65c0*/  MOV R69, UR4 ;  /* 0x0000000400457c02 */ /* 0x000fe20008000f00 */
[----:B------:R-:W-:Y:S03]  /*65d0*/  UIADD3 UR4, UP0, UPT, UR50, 0x680, URZ ;  /* 0x0000068032047890 */ /* 0x000fe6000ff1e0ff */
[----:B------:R-:W-:Y:S01]  /*65e0*/  R2UR UR40, R69 ;  /* 0x00000000452872ca */ /* 0x000fe200000e0000 */
[----:B------:R-:W-:Y:S11]  /*65f0*/  UIADD3.X UR5, UPT, UPT, URZ, UR51, URZ, UP0, !UPT ;  /* 0x00000033ff057290 */ /* 0x000ff600087fe4ff */
[----:B------:R-:W-:Y:S01]  /*6600*/  @!UPT UIADD3 URZ, UPT, UPT, URZ, URZ, URZ ;  /* 0x000000fffffff290 */ /* 0x000fe2000fffe0ff */
[----:B------:R2:W-:Y:S01]  /*6610*/  UTMASTG.3D [UR40], [UR4] ;  /* 0x00000028040073b5 */ /* 0x0005e20008010000 */
[----:B------:R0:W-:Y:S01]  /*6620*/  UTMACMDFLUSH ;  /* 0x00000000000079b7 */ /* 0x0001e20000000000 */
[----:B--2---:R-:W-:Y:S04]  /*6630*/  DEPBAR.LE SB0, 0x1 ;  /* 0x000080400000791a */ /* 0x004fe80000000000 */
.L_x_101:
[----:B------:R-:W-:Y:S05]  /*6640*/  BSYNC.RECONVERGENT B0 ;  /* 0x0000000000007941 */ /* 0x000fea0003800200 */
.L_x_100:
[----:B------:R-:W-:Y:S01]  /*6650*/  BAR.SYNC.DEFER_BLOCKING 0x1, 0x80 ;  /* 0x0042000000007b1d */ /* 0x000fe20000010000 */
[----:B------:R-:W-:Y:S01]  /*6660*/  ISETP.NE.AND P1, PT, R83, RZ, PT ;  /* 0x000000ff5300720c */ /* 0x000fe20003f25270 */
[----:B------:R-:W-:Y:S01]  /*6670*/  UISETP.NE.AND UP0, UPT, UR39, URZ, UPT ;  /* 0x000000ff2700728c */ /* 0x000fe2000bf05270 */
[----:B------:R-:W-:Y:S11]  /*6680*/  LEA R2, R85, UR36, 0x3 ;  /* 0x0000002455027c11 */ /* 0x000ff6000f8e18ff */
[----:B------:R-:W-:Y:S01]  /*6690*/  @P1 SHF.L.U32 R3, R73, 0x1f, RZ ;  /* 0x0000001f49031819 */ /* 0x000fe200000006ff */
[----:B------:R-:W-:Y:S06]  /*66a0*/  BRA.U !UP0, `(.L_x_102) ;  /* 0x0000000108247547 */ /* 0x000fec000b800000 */
[----:B-1----:R-:W-:Y:S01]  /*66b0*/  IMAD.U32 R4, RZ, RZ, UR37 ;  /* 0x00000025ff047e24 */ /* 0x002fe2000f8e00ff */
[----:B------:R-:W-:Y:S01]  /*66c0*/  MOV R0, UR45 ;  /* 0x0000002d00007c02 */ /* 0x000fe20008000f00 */
[----:B------:R-:W-:Y:S03]  /*66d0*/  UIADD3 UR4, UPT, UPT, UR37, 0x1, URZ ;  /* 0x0000000125047890 */ /* 0x000fe6000fffe0ff */
[----:B------:R-:W-:Y:S01]  /*66e0*/  @P1 LEA R4, R4, UR36, 0x3 ;  /* 0x0000002404041c11 */ /* 0x000fe2000f8e18ff */
[----:B------:R-:W-:Y:S04]  /*66f0*/  UISETP.NE.AND UP0, UPT, UR4, 0x4, UPT ;  /* 0x000000040400788c */ /* 0x000fe8000bf05270 */
[----:B------:R-:W-:Y:S01]  /*6700*/  @P1 VIADD R4, R4, 0x40 ;  /* 0x0000004004041836 */ /* 0x000fe20000000000 */
[----:B------:R-:W-:Y:S04]  /*6710*/  USEL UR37, UR4, URZ, UP0 ;  /* 0x000000ff04257287 */ /* 0x000fe80008000000 */
[----:B------:R-:W-:Y:S04]  /*6720*/  @P1 PRMT R0, R0, 0x654, R4 ;  /* 0x0000065400001816 */ /* 0x000fe80000000004 */
[----:B------:R2:W-:Y:S04]  /*6730*/  @P1 SYNCS.ARRIVE.TRANS64.RED.A1T0 RZ, [R0+URZ], RZ ;  /* 0x000000ff00ff19a7 */ /* 0x0005e800081004ff */
.L_x_102:
[----:B------:R-:W4:Y:S01]  /*6740*/  @P1 SYNCS.PHASECHK.TRANS64.TRYWAIT P0, [R2+URZ+0x20], R3 ;  /* 0x00002003020015a7 */ /* 0x000f2200080011ff */
[----:B------:R-:W-:Y:S01]  /*6750*/  BSSY B1, `(.L_x_103) ;  /* 0x0000016000017945 */ /* 0x000fe20003800000 */
[----:B----4-:R-:W-:Y:S03]  /*6760*/  @P1 SEL R86, RZ, 0x1, !P0 ;  /* 0x00000001ff561807 */ /* 0x010fe60004000000 */
[----:B------:R-:W-:Y:S05]  /*6770*/  @!P1 BRA `(.L_x_104) ;  /* 0x00000000004c9947 */ /* 0x000fea0003800000 */
[----:B------:R-:W-:Y:S01]  /*6780*/  ISETP.NE.AND P0, PT, R86, RZ, PT ;  /* 0x000000ff5600720c */ /* 0x000fe20003f05270 */
[----:B------:R-:W-:Y:S01]  /*6790*/  BSSY B0, `(.L_x_105) ;  /* 0x000000b000007945 */ /* 0x000fe20003800000 */
[----:B------:R-:W-:Y:S11]  /*67a0*/  ISETP.NE.AND P1, PT, R87, RZ, PT ;  /* 0x000000ff5700720c */ /* 0x000ff60003f25270 */
[----:B------:R-:W-:Y:S02]  /*67b0*/  @!UPT UIADD3 URZ, UPT, UPT, URZ, URZ, URZ ;  /* 0x000000fffffff290 */ /* 0x000fe4000fffe0ff */
[C---:B-1----:R-:W-:Y:S01]  /*67c0*/  @P1 IMAD R6, R85.reuse, 0x2000, R76 ;  /* 0x0000200055061824 */ /* 0x042fe200078e024c */
[C---:B------:R-:W-:Y:S01]  /*67d0*/  @P1 LEA R4, R85.reuse, R74, 0xd ;  /* 0x0000004a55041211 */ /* 0x040fe200078e68ff */
[C---:B------:R-:W-:Y:S02]  /*67e0*/  @P1 IMAD R5, R85.reuse, 0x2000, R75 ;  /* 0x0000200055051824 */ /* 0x040fe400078e024b */
[----:B------:R-:W-:Y:S01]  /*67f0*/  @P1 IMAD R3, R85, 0x2000, R82 ;  /* 0x0000200055031824 */ /* 0x000fe200078e0252 */
[----:B------:R-:W-:Y:S06]  /*6800*/  @P0 BRA `(.L_x_106) ;  /* 0x00000000000c0947 */ /* 0x000fec0003800000 */
[----:B--2---:R-:W-:Y:S04]  /*6810*/  SHF.L.U32 R0, R73, 0x1f, RZ ;  /* 0x0000001f49007819 */ /* 0x004fe800000006ff */
[----:B------:R-:W1:Y:S02]  /*6820*/  SYNCS.PHASECHK.TRANS64.TRYWAIT P0, [R2+URZ+0x20], R0 ;  /* 0x00002000020075a7 */ /* 0x000e6400080011ff */
[----:B-1----:R-:W-:Y:S05]  /*6830*/  @!P0 BRA `(.L_x_107) ;  /* 0x0000002000808947 */ /* 0x002fea0003800000 */
.L_x_106:
[----:B------:R-:W-:Y:S05]  /*6840*/  BSYNC B0 ;  /* 0x0000000000007941 */ /* 0x000fea0003800000 */
.L_x_105:
[----:B------:R-:W-:Y:S02]  /*6850*/  ISETP.NE.AND P0, PT, R87, RZ, PT ;  /* 0x000000ff5700720c */ /* 0x000fe40003f05270 */
[----:B------:R-:W-:Y:S11]  /*6860*/  IADD3 R85, PT, PT, R85, 0x1, RZ ;  /* 0x0000000155557810 */ /* 0x000ff60007ffe0ff */
[----:B------:R4:W1:Y:S04]  /*6870*/  @P0 LDS.128 R40, [R6] ;  /* 0x0000000006280984 */ /* 0x0008680000000c00 */
[----:B------:R4:W1:Y:S04]  /*6880*/  @P0 LDS.128 R44, [R5+0x10] ;  /* 0x00001000052c0984 */ /* 0x0008680000000c00 */
[----:B------:R4:W1:Y:S04]  /*6890*/  @P0 LDS.128 R48, [R4+0x20] ;  /* 0x0000200004300984 */ /* 0x0008680000000c00 */
[----:B------:R4:W1:Y:S02]  /*68a0*/  @P0 LDS.128 R52, [R3+0x30] ;  /* 0x0000300003340984 */ /* 0x0008640000000c00 */
.L_x_104:
[----:B------:R-:W-:Y:S05]  /*68b0*/  BSYNC B1 ;  /* 0x0000000000017941 */ /* 0x000fea0003800000 */
.L_x_103:
[----:B-12---:R-:W-:Y:S05]  /*68c0*/  VIADD R0, R34, 0x10 ;  /* 0x0000001022007836 */ /* 0x006fea0000000000 */
[----:B------:R-:W-:Y:S04]  /*68d0*/  SHF.R.U32.HI R0, RZ, 0x15, R0 ;  /* 0x00000015ff007819 */ /* 0x000fe80000011600 */
[----:B------:R-:W-:Y:S11]  /*68e0*/  LOP3.LUT P0, RZ, R0, 0x3, R68, 0x48, !PT ;  /* 0x0000000300ff7812 */ /* 0x000ff60007804844 */
[----:B------:R-:W-:Y:S02]  /*68f0*/  @!UPT UIADD3 URZ, UPT, UPT, URZ, URZ, URZ ;  /* 0x000000fffffff290 */ /* 0x000fe4000fffe0ff */
[----:B------:R-:W-:Y:S05]  /*6900*/  @!P0 BRA `(.L_x_108) ;  /* 0x0000000000408947 */ /* 0x000fea0003800000 */
[----:B------:R-:W1:Y:S01]  /*6910*/  LDCU.64 UR8, c[0x4][0x70] ;  /* 0x01000e00ff0877ac */ /* 0x000e620008000a00 */
[----:B----4-:R-:W-:Y:S01]  /*6920*/  MOV R3, 0x0 ;  /* 0x0000000000037802 */ /* 0x010fe20000000f00 */
[----:B------:R-:W-:Y:S02]  /*6930*/  HFMA2 R12, -RZ, RZ, 0, 5.9604644775390625e-08 ;  /* 0x00000001ff0c7431 */ /* 0x000fe400000001ff */
[----:B------:R-:W-:Y:S02]  /*6940*/  IMAD.MOV.U32 R8, RZ, RZ, 0x192 ;  /* 0x00000192ff087424 */ /* 0x000fe400078e00ff */
[----:B------:R-:W-:Y:S01]  /*6950*/  IMAD.MOV.U32 R13, RZ, RZ, RZ ;  /* 0x000000ffff0d7224 */ /* 0x000fe200078e00ff */
[----:B------:R-:W2:Y:S01]  /*6960*/  LDCU.64 UR6, c[0x4][0x78] ;  /* 0x01000f00ff0677ac */ /* 0x000ea20008000a00 */
[----:B------:R-:W4:Y:S01]  /*6970*/  LDC.64 R2, c[0x4][R3] ;  /* 0x0100000003027b82 */ /* 0x000f220000000a00 */
[----:B------:R-:W5:Y:S01]  /*6980*/  LDCU.64 UR4, c[0x4][0x10] ;  /* 0x01000200ff0477ac */ /* 0x000f620008000a00 */
[----:B-1----:R-:W-:Y:S01]  /*6990*/  MOV R5, UR9 ;  /* 0x0000000900057c02 */ /* 0x002fe20008000f00 */
[----:B------:R-:W-:Y:S01]  /*69a0*/  IMAD.U32 R4, RZ, RZ, UR8 ;  /* 0x00000008ff047e24 */ /* 0x000fe2000f8e00ff */
[----:B--2---:R-:W-:Y:S01]  /*69b0*/  MOV R7, UR7 ;  /* 0x0000000700077c02 */ /* 0x004fe20008000f00 */
[----:B------:R-:W-:Y:S01]  /*69c0*/  IMAD.U32 R6, RZ, RZ, UR6 ;  /* 0x00000006ff067e24 */ /* 0x000fe2000f8e00ff */
[----:B-----5:R-:W-:Y:S01]  /*69d0*/  MOV R11, UR5 ;  /* 0x00000005000b7c02 */ /* 0x020fe20008000f00 */
[----:B------:R-:W-:Y:S02]  /*69e0*/  IMAD.U32 R10, RZ, RZ, UR4 ;  /* 0x00000004ff0a7e24 */ /* 0x000fe4000f8e00ff */
[----:B------:R-:W-:Y:S07]  /*69f0*/  LEPC R20, `(.L_x_108) ;  /* 0x000000001014794e */ /* 0x000fee0000000000 */
[----:B---34-:R-:W-:Y:S05]  /*6a00*/  CALL.ABS.NOINC R2 ;  /* 0x0000000002007343 */ /* 0x018fea0003c00000 */
.L_x_108:
[----:B------:R-:W-:Y:S05]  /*6a10*/  WARPSYNC.ALL ;  /* 0x0000000000007948 */ /* 0x000fea0003800000 */
[----:B------:R-:W-:Y:S01]  /*6a20*/  R2UR UR4, R34 ;  /* 0x00000000220472ca */ /* 0x000fe200000e0000 */
[----:B------:R-:W-:Y:S01]  /*6a30*/  BSSY.RECONVERGENT B0, `(.L_x_109) ;  /* 0x0000040000007945 */ /* 0x000fe20003800200 */
[----:B------:R-:W-:Y:S02]  /*6a40*/  ISETP.NE.AND P6, PT, R83, RZ, PT ;  /* 0x000000ff5300720c */ /* 0x000fe40003fc5270 */
[----:B------:R-:W-:Y:S02]  /*6a50*/  ISETP.NE.AND P0, PT, R78, RZ, PT ;  /* 0x000000ff4e00720c */ /* 0x000fe40003f05270 */
[----:B------:R-:W-:Y:S07]  /*6a60*/  MOV R20, UR37 ;  /* 0x0000002500147c02 */ /* 0x000fee0008000f00 */
[----:B----4-:R-:W1:Y:S02]  /*6a70*/  LDTM.x16 R4, tmem[UR4+0x10] ;  /* 0x00001004000479ee */ /* 0x010e640008240000 */
[----:B------:R-:W-:Y:S01]  /*6a80*/  @P6 LEA R20, R20, UR36, 0x3 ;  /* 0x0000002414146c11 */ /* 0x000fe2000f8e18ff */
[C---:B-1----:R-:W-:Y:S01]  /*6a90*/  FMUL R0, R33.reuse, R4 ;  /* 0x0000000421007220 */ /* 0x042fe20000400000 */
        /* <DEDUP_REMOVED lines=33> */
[----:B------:R-:W-:Y:S01]  /*6cb0*/  FFMA R15, R35, R55, R19 ;  /* 0x00000037230f7223 */ /* 0x000fe20000000013 */
[----:B------:R-:W-:Y:S02]  /*6cc0*/  MOV R16, UR45 ;  /* 0x0000002d00107c02 */ /* 0x000fe40008000f00 */
[----:B------:R-:W-:Y:S02]  /*6cd0*/  @P6 IADD3 R17, PT, PT, R20, 0x40, RZ ;  /* 0x0000004014116810 */ /* 0x000fe40007ffe0ff */
[----:B------:R1:W-:Y:S01]  /*6ce0*/  STS.128 [R82+0x2030], R12 ;  /* 0x0020300c52007388 */ /* 0x0003e20000000c00 */
[----:B------:R-:W-:Y:S02]  /*6cf0*/  LEA R0, R85, UR36, 0x3 ;  /* 0x0000002455007c11 */ /* 0x000fe4000f8e18ff */
[----:B------:R-:W-:Y:S01]  /*6d00*/  @P6 PRMT R16, R16, 0x654, R17 ;  /* 0x0000065410106816 */ /* 0x000fe20000000011 */
[----:B------:R-:W-:Y:S01]  /*6d10*/  @!PT LDS RZ, [RZ] ;  /* 0x00000000fffff984 */ /* 0x000fe20000000800 */
[----:B------:R-:W-:Y:S01]  /*6d20*/  @!PT LDS RZ, [RZ] ;  /* 0x00000000fffff984 */ /* 0x000fe20000000800 */
[----:B------:R-:W-:Y:S01]  /*6d30*/  @!PT LDS RZ, [RZ] ;  /* 0x00000000fffff984 */ /* 0x000fe20000000800 */
[----:B------:R-:W-:Y:S01]  /*6d40*/  @!PT LDS RZ, [RZ] ;  /* 0x00000000fffff984 */ /* 0x000fe20000000800 */
[----:B------:R2:W-:Y:S06]  /*6d50*/  MEMBAR.ALL.CTA ;  /* 0x0000000000007992 */ /* 0x0005ec0000008000 */
[----:B--2---:R-:W2:Y:S01]  /*6d60*/  FENCE.VIEW.ASYNC.S ;  /* 0x00000000000073c6 */ /* 0x004ea20000000000 */
[----:B------:R-:W-:Y:S01]  /*6d70*/  @P6 SHF.L.U32 R2, R73, 0x1f, RZ ;  /* 0x0000001f49026819 */ /* 0x000fe200000006ff */
[----:B--2---:R-:W-:Y:S06]  /*6d80*/  BAR.SYNC.DEFER_BLOCKING 0x1, 0x80 ;  /* 0x0042000000007b1d */ /* 0x004fec0000010000 */
[----:B------:R-:W-:Y:S05]  /*6d90*/  @P0 BRA `(.L_x_110) ;  /* 0x0000000000240947 */ /* 0x000fea0003800000 */
[----:B------:R-:W-:Y:S02]  /*6da0*/  UIADD3 UR4, UP0, UPT, UR50, 0x680, URZ ;  /* 0x0000068032047890 */ /* 0x000fe4000ff1e0ff */
[----:B------:R-:W-:Y:S02]  /*6db0*/  UIADD3 UR9, UPT, UPT, UR41, 0x10, URZ ;  /* 0x0000001029097890 */ /* 0x000fe4000fffe0ff */
[----:B------:R-:W-:Y:S02]  /*6dc0*/  UIADD3 UR8, UPT, UPT, UR36, 0x2200, URZ ;  /* 0x0000220024087890 */ /* 0x000fe4000fffe0ff */
[----:B------:R-:W-:Y:S01]  /*6dd0*/  UIADD3.X UR5, UPT, UPT, URZ, UR51, URZ, UP0, !UPT ;  /* 0x00000033ff057290 */ /* 0x000fe200087fe4ff */
[----:B------:R-:W-:Y:S01]  /*6de0*/  UMOV UR10, UR42 ;  /* 0x0000002a000a7c82 */ /* 0x000fe20008000000 */
[----:B------:R-:W-:Y:S07]  /*6df0*/  UMOV UR11, UR52 ;  /* 0x00000034000b7c82 */ /* 0x000fee0008000000 */
[----:B------:R2:W-:Y:S01]  /*6e00*/  UTMASTG.3D [UR8], [UR4] ;  /* 0x00000008040073b5 */ /* 0x0005e20008010000 */
[----:B------:R0:W-:Y:S01]  /*6e10*/  UTMACMDFLUSH ;  /* 0x00000000000079b7 */ /* 0x0001e20000000000 */
[----:B--2---:R-:W-:Y:S04]  /*6e20*/  DEPBAR.LE SB0, 0x1 ;  /* 0x000080400000791a */ /* 0x004fe80000000000 */
.L_x_110:
[----:B------:R-:W-:Y:S05]  /*6e30*/  BSYNC.RECONVERGENT B0 ;  /* 0x0000000000007941 */ /* 0x000fea0003800200 */
.L_x_109:
[----:B------:R-:W-:Y:S01]  /*6e40*/  BAR.SYNC.DEFER_BLOCKING 0x1, 0x80 ;  /* 0x0042000000007b1d */ /* 0x000fe20000010000 */
[----:B------:R-:W-:Y:S04]  /*6e50*/  UIADD3 UR4, UPT, UPT, UR37, 0x1, URZ ;  /* 0x0000000125047890 */ /* 0x000fe8000fffe0ff */
[----:B------:R-:W-:Y:S04]  /*6e60*/  UISETP.NE.AND UP0, UPT, UR4, 0x4, UPT ;  /* 0x000000040400788c */ /* 0x000fe8000bf05270 */
[----:B------:R-:W-:Y:S01]  /*6e70*/  USEL UR38, UR4, URZ, UP0 ;  /* 0x000000ff04267287 */ /* 0x000fe20008000000 */
[----:B------:R2:W-:Y:S01]  /*6e80*/  @P6 SYNCS.ARRIVE.TRANS64.RED.A1T0 RZ, [R16+URZ], RZ ;  /* 0x000000ff10ff69a7 */ /* 0x0005e200081004ff */
[----:B------:R-:W-:Y:S01]  /*6e90*/  BSSY B1, `(.L_x_111) ;  /* 0x0000017000017945 */ /* 0x000fe20003800000 */
[----:B------:R-:W4:Y:S02]  /*6ea0*/  @P6 SYNCS.PHASECHK.TRANS64.TRYWAIT P0, [R0+URZ+0x20], R2 ;  /* 0x00002002000065a7 */ /* 0x000f2400080011ff */
[----:B----4-:R-:W-:Y:S01]  /*6eb0*/  @P6 SEL R86, RZ, 0x1, !P0 ;  /* 0x00000001ff566807 */ /* 0x010fe20004000000 */
[----:B--2---:R-:W-:Y:S06]  /*6ec0*/  @!P6 BRA `(.L_x_112) ;  /* 0x00000000004ce947 */ /* 0x004fec0003800000 */
        /* <DEDUP_REMOVED lines=9> */
[----:B------:R-:W-:Y:S04]  /*6f60*/  SHF.L.U32 R6, R73, 0x1f, RZ ;  /* 0x0000001f49067819 */ /* 0x000fe800000006ff */
[----:B------:R-:W1:Y:S02]  /*6f70*/  SYNCS.PHASECHK.TRANS64.TRYWAIT P0, [R0+URZ+0x20], R6 ;  /* 0x00002006000075a7 */ /* 0x000e6400080011ff */
[----:B-1----:R-:W-:Y:S05]  /*6f80*/  @!P0 BRA `(.L_x_115) ;  /* 0x0000001800c08947 */ /* 0x002fea0003800000 */
.L_x_114:
[----:B------:R-:W-:Y:S05]  /*6f90*/  BSYNC B0 ;  /* 0x0000000000007941 */ /* 0x000fea0003800000 */
.L_x_113:
[----:B------:R-:W-:Y:S02]  /*6fa0*/  ISETP.NE.AND P0, PT, R87, RZ, PT ;  /* 0x000000ff5700720c */ /* 0x000fe40003f05270 */
[----:B------:R-:W-:Y:S11]  /*6fb0*/  IADD3 R85, PT, PT, R85, 0x1, RZ ;  /* 0x0000000155557810 */ /* 0x000ff60007ffe0ff */
[----:B------:R2:W4:Y:S04]  /*6fc0*/  @P0 LDS.128 R40, [R5] ;  /* 0x0000000005280984 */ /* 0x0005280000000c00 */
[----:B------:R2:W1:Y:S04]  /*6fd0*/  @P0 LDS.128 R44, [R4+0x10] ;  /* 0x00001000042c0984 */ /* 0x0004680000000c00 */
[----:B------:R2:W1:Y:S04]  /*6fe0*/  @P0 LDS.128 R48, [R3+0x20] ;  /* 0x0000200003300984 */ /* 0x0004680000000c00 */
[----:B------:R2:W1:Y:S02]  /*6ff0*/  @P0 LDS.128 R52, [R2+0x30] ;  /* 0x0000300002340984 */ /* 0x0004640000000c00 */
.L_x_112:
[----:B------:R-:W-:Y:S05]  /*7000*/  BSYNC B1 ;  /* 0x0000000000017941 */ /* 0x000fea0003800000 */
.L_x_111:
[----:B-1----:R-:W-:Y:S05]  /*7010*/  VIADD R0, R34, 0x20 ;  /* 0x0000002022007836 */ /* 0x002fea0000000000 */
[----:B------:R-:W-:Y:S04]  /*7020*/  SHF.R.U32.HI R0, RZ, 0x15, R0 ;  /* 0x00000015ff007819 */ /* 0x000fe80000011600 */
[----:B------:R-:W-:Y:S11]  /*7030*/  LOP3.LUT P0, RZ, R0, 0x3, R68, 0x48, !PT ;  /* 0x0000000300ff7812 */ /* 0x000ff60007804844 */
[----:B------:R-:W-:Y:S02]  /*7040*/  @!UPT UIADD3 URZ, UPT, UPT, URZ, URZ, URZ ;  /* 0x000000fffffff290 */ /* 0x000fe4000fffe0ff */
[----:B------:R-:W-:Y:S05]  /*7050*/  @!P0 BRA `(.L_x_116) ;  /* 0x0000000000408947 */ /* 0x000fea0003800000 */
[----:B------:R-:W1:Y:S01]  /*7060*/  LDCU.64 UR8, c[0x4][0x70] ;  /* 0x01000e00ff0877ac */ /* 0x000e620008000a00 */
[----:B--2---:R-:W-:Y:S01]  /*7070*/  MOV R3, 0x0 ;  /* 0x0000000000037802 */ /* 0x004fe20000000f00 */
[----:B------:R-:W-:Y:S02]  /*7080*/  HFMA2 R12, -RZ, RZ, 0, 5.9604644775390625e-08 ;  /* 0x00000001ff0c7431 */ /* 0x000fe400000001ff */
[----:B------:R-:W-:Y:S02]  /*7090*/  IMAD.MOV.U32 R8, RZ, RZ, 0x192 ;  /* 0x00000192ff087424 */ /* 0x000fe400078e00ff */
[----:B------:R-:W-:Y:S01]  /*70a0*/  IMAD.MOV.U32 R13, RZ, RZ, RZ ;  /* 0x000000ffff0d7224 */ /* 0x000fe200078e00ff */
[----:B------:R-:W2:Y:S01]  /*70b0*/  LDCU.64 UR6, c[0x4][0x78] ;  /* 0x01000f00ff0677ac */ /* 0x000ea20008000a00 */
[----:B------:R-:W3:Y:S01]  /*70c0*/  LDC.64 R2, c[0x4][R3] ;  /* 0x0100000003027b82 */ /* 0x000ee20000000a00 */
        /* <DEDUP_REMOVED lines=9> */
.L_x_116:
[----:B------:R-:W-:Y:S05]  /*7160*/  WARPSYNC.ALL ;  /* 0x0000000000007948 */ /* 0x000fea0003800000 */
[----:B------:R-:W-:Y:S01]  /*7170*/  R2UR UR4, R34 ;  /* 0x00000000220472ca */ /* 0x000fe200000e0000 */
[----:B------:R-:W-:Y:S01]  /*7180*/  BSSY.RECONVERGENT B0, `(.L_x_117) ;  /* 0x0000040000007945 */ /* 0x000fe20003800200 */
[----:B------:R-:W-:Y:S02]  /*7190*/  ISETP.NE.AND P6, PT, R83, RZ, PT ;  /* 0x000000ff5300720c */ /* 0x000fe40003fc5270 */
[----:B------:R-:W-:Y:S02]  /*71a0*/  ISETP.NE.AND P0, PT, R78, RZ, PT ;  /* 0x000000ff4e00720c */ /* 0x000fe40003f05270 */
[----:B------:R-:W-:Y:S07]  /*71b0*/  MOV R20, UR38 ;  /* 0x0000002600147c02 */ /* 0x000fee0008000f00 */
[----:B--2---:R-:W1:Y:S02]  /*71c0*/  LDTM.x16 R4, tmem[UR4+0x20] ;  /* 0x00002004000479ee */ /* 0x004e640008240000 */
[----:B------:R-:W-:Y:S01]  /*71d0*/  @P6 LEA R20, R20, UR36, 0x3 ;  /* 0x0000002414146c11 */ /* 0x000fe2000f8e18ff */
[C---:B-1----:R-:W-:Y:S01]  /*71e0*/  FMUL R0, R33.reuse, R4 ;  /* 0x0000000421007220 */ /* 0x042fe20000400000 */
[C---:B------:R-:W-:Y:S01]  /*71f0*/  FMUL R2, R33.reuse, R5 ;  /* 0x0000000521027220 */ /* 0x040fe20000400000 */
[C---:B------:R-:W-:Y:S01]  /*7200*/  FMUL R3, R33.reuse, R6 ;  /* 0x0000000621037220 */ /* 0x040fe20000400000 */
[----:B------:R-:W-:Y:S01]  /*7210*/  FMUL R7, R33, R7 ;  /* 0x0000000721077220 */ /* 0x000fe20000400000 */
[----:B----4-:R-:W-:Y:S01]  /*7220*/  FFMA R36, R35, R40, R0 ;  /* 0x0000002823247223 */ /* 0x010fe20000000000 */
        /* <DEDUP_REMOVED lines=53> */
.L_x_118:
[----:B------:R-:W-:Y:S05]  /*7580*/  BSYNC.RECONVERGENT B0 ;  /* 0x0000000000007941 */ /* 0x000fea0003800200 */
.L_x_117:
        /* <DEDUP_REMOVED lines=21> */
.L_x_122:
[----:B------:R-:W-:Y:S05]  /*76e0*/  BSYNC B0 ;  /* 0x0000000000007941 */ /* 0x000fea0003800000 */
.L_x_121:
[----:B------:R-:W-:Y:S11]  /*76f0*/  ISETP.NE.AND P0, PT, R87, RZ, PT ;  /* 0x000000ff5700720c */ /* 0x000ff60003f05270 */
[----:B------:R-:W-:Y:S02]  /*7700*/  @!UPT UIADD3 URZ, UPT, UPT, URZ, URZ, URZ ;  /* 0x000000fffffff290 */ /* 0x000fe4000fffe0ff */
[----:B------:R2:W4:Y:S04]  /*7710*/  @P0 LDS.128 R40, [R4] ;  /* 0x0000000004280984 */ /* 0x0005280000000c00 */
[----:B------:R2:W1:Y:S04]  /*7720*/  @P0 LDS.128 R44, [R3+0x10] ;  /* 0x00001000032c0984 */ /* 0x0004680000000c00 */
[----:B------:R2:W1:Y:S04]  /*7730*/  @P0 LDS.128 R48, [R2+0x20] ;  /* 0x0000200002300984 */ /* 0x0004680000000c00 */
[----:B------:R2:W1:Y:S02]  /*7740*/  @P0 LDS.128 R52, [R85+0x30] ;  /* 0x0000300055340984 */ /* 0x0004640000000c00 */
.L_x_120:
[----:B------:R-:W-:Y:S05]  /*7750*/  BSYNC B1 ;  /* 0x0000000000017941 */ /* 0x000fea0003800000 */
.L_x_119:
        /* <DEDUP_REMOVED lines=21> */
.L_x_124:
[----:B------:R-:W-:Y:S01]  /*78b0*/  ISETP.NE.AND P0, PT, R78, RZ, PT ;  /* 0x000000ff4e00720c */ /* 0x000fe20003f05270 */
[----:B------:R-:W-:Y:S05]  /*78c0*/  WARPSYNC.ALL ;  /* 0x0000000000007948 */ /* 0x000fea0003800000 */
[----:B------:R-:W-:Y:S01]  /*78d0*/  R2UR UR4, R34 ;  /* 0x00000000220472ca */ /* 0x000fe200000e0000 */
[----:B------:R-:W-:Y:S11]  /*78e0*/  BSSY.RECONVERGENT B0, `(.L_x_125) ;  /* 0x000003e000007945 */ /* 0x000ff60003800200 */
[----:B------:R-:W-:Y:S01]  /*78f0*/  @!UPT UIADD3 URZ, UPT, UPT, URZ, URZ, URZ ;  /* 0x000000fffffff290 */ /* 0x000fe2000fffe0ff */
[----:B--2---:R-:W1:Y:S01]  /*7900*/  LDTM.x16 R4, tmem[UR4+0x30] ;  /* 0x00003004000479ee */ /* 0x004e620008240000 */
[----:B------:R-:W-:Y:S01]  /*7910*/  R2UR UR4, R84 ;  /* 0x00000000540472ca */ /* 0x000fe200000e0000 */
[----:B------:R-:W-:Y:S11]  /*7920*/  NOP ;  /* 0x0000000000007918 */ /* 0x000ff60000000000 */
[----:B------:R-:W-:Y:S01]  /*7930*/  @!UPT UIADD3 URZ, UPT, UPT, URZ, URZ, URZ ;  /* 0x000000fffffff290 */ /* 0x000fe2000fffe0ff */
[----:B------:R-:W-:Y:S04]  /*7940*/  UIADD3 UR4, UPT, UPT, UR4, 0xb0, URZ ;  /* 0x000000b004047890 */ /* 0x000fe8000fffe0ff */
[----:B------:R-:W-:Y:S01]  /*7950*/  UPRMT UR4, UR45, 0x654, UR4 ;  /* 0x000006542d047896 */ /* 0x000fe20008000004 */
[C---:B-1----:R-:W-:Y:S01]  /*7960*/  FMUL R0, R33.reuse, R4 ;  /* 0x0000000421007220 */ /* 0x042fe20000400000 */
[C---:B------:R-:W-:Y:S01]  /*7970*/  FMUL R2, R33.reuse, R5 ;  /* 0x0000000521027220 */ /* 0x040fe20000400000 */
[----:B------:R-:W-:Y:S06]  /*7980*/  FMUL R3, R33, R6 ;  /* 0x0000000621037220 */ /* 0x000fec0000400000 */
[----:B------:R-:W-:Y:S01]  /*7990*/  SYNCS.ARRIVE.TRANS64.RED.A1T0 RZ, [UR4], RZ ;  /* 0x000000ffffff79a7 */ /* 0x000fe20008100404 */
[C---:B----4-:R-:W-:Y:S01]  /*79a0*/  FFMA R36, R35.reuse, R40, R0 ;  /* 0x0000002823247223 */ /* 0x050fe20000000000 */
[----:B------:R-:W-:Y:S01]  /*79b0*/  FFMA R37, R35, R41, R2 ;  /* 0x0000002923257223 */ /* 0x000fe20000000002 */
        /* <DEDUP_REMOVED lines=48> */
.L_x_126:
[----:B------:R-:W-:Y:S05]  /*7cc0*/  BSYNC.RECONVERGENT B0 ;  /* 0x0000000000007941 */ /* 0x000fea0003800200 */
.L_x_125:
[----:B------:R-:W-:Y:S01]  /*7cd0*/  BAR.SYNC.DEFER_BLOCKING 0x1, 0x80 ;  /* 0x0042000000007b1d */ /* 0x000fe20000010000 */
[----:B------:R-:W-:Y:S01]  /*7ce0*/  UISETP.NE.AND UP0, UPT, UR39, -0x4, UPT ;  /* 0xfffffffc2700788c */ /* 0x000fe2000bf05270 */
[----:B------:R-:W-:Y:S08]  /*7cf0*/  IADD3 R31, PT, PT, R31, 0x1, RZ ;  /* 0x000000011f1f7810 */ /* 0x000ff00007ffe0ff */
[----:B------:R-:W-:Y:S05]  /*7d00*/  BRA.U !UP0, `(.L_x_127) ;  /* 0x0000000108287547 */ /* 0x000fea000b800000 */
[----:B------:R-:W-:Y:S01]  /*7d10*/  ISETP.NE.AND P0, PT, R83, RZ, PT ;  /* 0x000000ff5300720c */ /* 0x000fe20003f05270 */
[----:B------:R-:W-:Y:S01]  /*7d20*/  IMAD.U32 R2, RZ, RZ, UR37 ;  /* 0x00000025ff027e24 */ /* 0x000fe2000f8e00ff */
[----:B------:R-:W-:Y:S01]  /*7d30*/  UIADD3 UR4, UPT, UPT, UR37, 0x1, URZ ;  /* 0x0000000125047890 */ /* 0x000fe2000fffe0ff */
[----:B------:R-:W-:Y:S03]  /*7d40*/  IMAD.U32 R0, RZ, RZ, UR45 ;  /* 0x0000002dff007e24 */ /* 0x000fe6000f8e00ff */
[----:B------:R-:W-:Y:S04]  /*7d50*/  UISETP.NE.AND UP0, UPT, UR4, 0x4, UPT ;  /* 0x000000040400788c */ /* 0x000fe8000bf05270 */
[----:B------:R-:W-:Y:S03]  /*7d60*/  USEL UR37, UR4, URZ, UP0 ;  /* 0x000000ff04257287 */ /* 0x000fe60008000000 */
[----:B------:R-:W-:Y:S05]  /*7d70*/  @P0 LEA R2, R2, UR36, 0x3 ;  /* 0x0000002402020c11 */ /* 0x000fea000f8e18ff */
[----:B------:R-:W-:Y:S05]  /*7d80*/  @P0 VIADD R2, R2, 0x40 ;  /* 0x0000004002020836 */ /* 0x000fea0000000000 */
[----:B------:R-:W-:Y:S04]  /*7d90*/  @P0 PRMT R0, R0, 0x654, R2 ;  /* 0x0000065400000816 */ /* 0x000fe80000000002 */
[----:B------:R2:W-:Y:S03]  /*7da0*/  @P0 SYNCS.ARRIVE.TRANS64.RED.A1T0 RZ, [R0+URZ], RZ ;  /* 0x000000ff00ff09a7 */ /* 0x0005e600081004ff */
.L_x_127:
[----:B------:R-:W-:Y:S01]  /*7db0*/  ISETP.NE.AND P2, PT, R79, RZ, PT ;  /* 0x000000ff4f00720c */ /* 0x000fe20003f45270 */
[----:B------:R-:W-:Y:S01]  /*7dc0*/  UIADD3 UR39, UPT, UPT, UR39, 0x4, URZ ;  /* 0x0000000427277890 */ /* 0x000fe2000fffe0ff */
[----:B------:R-:W-:Y:S01]  /*7dd0*/  ISETP.NE.AND P0, PT, R81, 0x2, PT ;  /* 0x000000025100780c */ /* 0x000fe20003f05270 */
[----:B-1----:R-:W-:Y:S01]  /*7de0*/  IMAD.IADD R14, R29, 0x1, R62 ;  /* 0x000000011d0e7824 */ /* 0x002fe200078e023e */
[----:B------:R-:W-:Y:S01]  /*7df0*/  ISETP.NE.AND P1, PT, R31, 0x4, PT ;  /* 0x000000041f00780c */ /* 0x000fe20003f25270 */
[----:B------:R-:W-:Y:S01]  /*7e00*/  IMAD.IADD R15, R30, 0x1, R63 ;  /* 0x000000011e0f7824 */ /* 0x000fe200078e023f */
[----:B------:R-:W-:Y:S02]  /*7e10*/  SEL R2, RZ, 0x1, P0 ;  /* 0x00000001ff027807 */ /* 0x000fe40000000000 */
[----:B--2---:R-:W-:Y:S02]  /*7e20*/  SEL R0, RZ, 0x1, P1 ;  /* 0x00000001ff007807 */ /* 0x004fe40000800000 */
[----:B------:R-:W-:Y:S02]  /*7e30*/  LOP3.LUT R71, R71, R2, RZ, 0x3c, !PT ;  /* 0x0000000247477212 */ /* 0x000fe400078e3cff */
[----:B------:R-:W-:Y:S02]  /*7e40*/  LOP3.LUT R72, R72, R0, RZ, 0x3c, !PT ;  /* 0x0000000048487212 */ /* 0x000fe400078e3cff */
[----:B------:R-:W-:Y:S02]  /*7e50*/  @P2 R2UR UR52, R70 ;  /* 0x00000000463422ca */ /* 0x000fe400000e0000 */
[----:B------:R-:W-:Y:S02]  /*7e60*/  SEL R81, R81, RZ, P0 ;  /* 0x000000ff51517207 */ /* 0x000fe40000000000 */
[----:B------:R-:W-:Y:S01]  /*7e70*/  SEL R31, R31, RZ, P1 ;  /* 0x000000ff1f1f7207 */ /* 0x000fe20000800000 */
[----:B------:R-:W-:Y:S10]  /*7e80*/  @P2 BRA `(.L_x_128) ;  /* 0xffffffd400482947 */ /* 0x000ff4000383ffff */
[----:B------:R-:W-:-:S09]  /*7e90*/  UISETP.NE.AND UP0, UPT, UR44, URZ, UPT ;  /* 0x000000ff2c00728c */ /* 0x000fd2000bf05270 */
[----:B------:R-:W-:Y:S05]  /*7ea0*/  BRA.U !UP0, `(.L_x_129) ;  /* 0x0000000108487547 */ /* 0x000fea000b800000 */
[----:B------:R-:W1:Y:S02]  /*7eb0*/  LDCU.64 UR4, c[0x0][0x890] ;  /* 0x00011200ff0477ac */ /* 0x000e640008000a00 */
[----:B-1----:R-:W-:-:S04]  /*7ec0*/  UISETP.NE.U32.AND UP0, UPT, UR4, URZ, UPT ;  /* 0x000000ff0400728c */ /* 0x002fc8000bf05070 */
[----:B------:R-:W-:-:S09]  /*7ed0*/  UISETP.NE.AND.EX UP0, UPT, UR5, URZ, UPT, UP0 ;  /* 0x000000ff0500728c */ /* 0x000fd2000bf05300 */
[----:B------:R-:W-:Y:S05]  /*7ee0*/  BRA.U UP0, `(.L_x_130) ;  /* 0x00000001000c7547 */ /* 0x000fea000b800000 */
[----:B------:R-:W-:-:S13]  /*7ef0*/  FSETP.NEU.AND P0, PT, R35, RZ, PT ;  /* 0x000000ff2300720b */ /* 0x000fda0003f0d000 */
[----:B------:R-:W-:Y:S05]  /*7f00*/  @!P0 EXIT ;  /* 0x000000000000894d */ /* 0x000fea0003800000 */
[----:B------:R-:W-:Y:S05]  /*7f10*/  BRA `(.L_x_129) ;  /* 0x00000000002c7947 */ /* 0x000fea0003800000 */
.L_x_130:
[----:B------:R-:W-:Y:S01]  /*7f20*/  ISETP.NE.AND P0, PT, R80, RZ, PT ;  /* 0x000000ff5000720c */ /* 0x000fe20003f05270 */
[----:B------:R-:W-:-:S12]  /*7f30*/  BSSY.RECONVERGENT B0, `(.L_x_129) ;  /* 0x0000009000007945 */ /* 0x000fd80003800200 */
[----:B------:R-:W-:Y:S05]  /*7f40*/  @P0 BRA `(.L_x_131) ;  /* 0x0000000000140947 */ /* 0x000fea0003800000 */
[----:B------:R-:W1:Y:S02]  /*7f50*/  LDCU.64 UR4, c[0x0][0x888] ;  /* 0x00011100ff0477ac */ /* 0x000e640008000a00 */
[----:B-1----:R-:W-:-:S04]  /*7f60*/  ISETP.NE.U32.AND P0, PT, RZ, UR4, PT ;  /* 0x00000004ff007c0c */ /* 0x002fc8000bf05070 */
[----:B------:R-:W-:-:S13]  /*7f70*/  ISETP.NE.AND.EX P0, PT, RZ, UR5, PT, P0 ;  /* 0x00000005ff007c0c */ /* 0x000fda000bf05300 */
[----:B------:R-:W-:Y:S05]  /*7f80*/  @!P0 EXIT ;  /* 0x000000000000894d */ /* 0x000fea0003800000 */
[----:B------:R-:W-:Y:S05]  /*7f90*/  BRA `(.L_x_132) ;  /* 0x0000000000087947 */ /* 0x000fea0003800000 */
.L_x_131:
[----:B------:R-:W-:-:S13]  /*7fa0*/  FSETP.NEU.AND P0, PT, R35, RZ, PT ;  /* 0x000000ff2300720b */ /* 0x000fda0003f0d000 */
[----:B------:R-:W-:Y:S05]  /*7fb0*/  @!P0 EXIT ;  /* 0x000000000000894d */ /* 0x000fea0003800000 */
.L_x_132:
[----:B------:R-:W-:Y:S05]  /*7fc0*/  BSYNC.RECONVERGENT B0 ;  /* 0x0000000000007941 */ /* 0x000fea0003800200 */
.L_x_129:
[----:B------:R-:W-:Y:S01]  /*7fd0*/  ULEA UR4, UR37, UR36, 0x3 ;  /* 0x0000002425047291 */ /* 0x000fe2000f8e18ff */
[----:B------:R-:W-:-:S04]  /*7fe0*/  DEPBAR.LE SB0, 0x0 ;  /* 0x000080000000791a */ /* 0x000fc80000000000 */
[----:B------:R-:W-:-:S04]  /*7ff0*/  UIADD3 UR4, UPT, UPT, UR4, 0x40, URZ ;  /* 0x0000004004047890 */ /* 0x000fc8000fffe0ff */
[----:B------:R-:W-:-:S09]  /*8000*/  UPRMT UR4, UR45, 0x654, UR4 ;  /* 0x000006542d047896 */ /* 0x000fd20008000004 */
[----:B------:R-:W-:Y:S01]  /*8010*/  SYNCS.ARRIVE.TRANS64.RED.A1T0 RZ, [UR4], RZ ;  /* 0x000000ffffff79a7 */ /* 0x000fe20008100404 */
[----:B------:R-:W-:Y:S05]  /*8020*/  EXIT ;  /* 0x000000000000794d */ /* 0x000fea0003800000 */
.L_x_19:
[----:B--2---:R2:W1:Y:S02]  /*8030*/  SYNCS.PHASECHK.TRANS64.TRYWAIT P0, [R2+URZ+0xe0], R3 ;  /* 0x0000e003020075a7 */ /* 0x00446400080011ff */
[----:B-1----:R-:W-:Y:S05]  /*8040*/  @!P0 NANOSLEEP.SYNCS 0x989680 ;  /* 0x009896800000895d */ /* 0x002fea0003900000 */
[----:B------:R-:W1:Y:S02]  /*8050*/  @!P0 SYNCS.PHASECHK.TRANS64 P0, [R2+URZ+0xe0], R3 ;  /* 0x0000e003020085a7 */ /* 0x000e6400080010ff */
[----:B-1----:R-:W-:Y:S05]  /*8060*/  @!P0 BRA `(.L_x_19) ;  /* 0xfffffffc00f08947 */ /* 0x002fea000383ffff */
[----:B------:R-:W-:Y:S05]  /*8070*/  BRA `(.L_x_133) ;  /* 0xffffff9400487947 */ /* 0x000fea000383ffff */
.L_x_22:
[----:B-1----:R-:W-:-:S07]  /*8080*/  MOV R2, UR49 ;  /* 0x0000003100027c02 */ /* 0x002fce0008000f00 */
.L_x_134:
[----:B-1----:R1:W2:Y:S02]  /*8090*/  SYNCS.PHASECHK.TRANS64.TRYWAIT P0, [R2+URZ+0x10], R4 ;  /* 0x00001004020075a7 */ /* 0x0022a400080011ff */
[----:B--2---:R-:W-:Y:S05]  /*80a0*/  @!P0 NANOSLEEP.SYNCS 0x989680 ;  /* 0x009896800000895d */ /* 0x004fea0003900000 */
[----:B------:R-:W2:Y:S02]  /*80b0*/  @!P0 SYNCS.PHASECHK.TRANS64 P0, [R2+URZ+0x10], R4 ;  /* 0x00001004020085a7 */ /* 0x000ea400080010ff */
[----:B--2---:R-:W-:Y:S05]  /*80c0*/  @!P0 BRA `(.L_x_134) ;  /* 0xfffffffc00f08947 */ /* 0x004fea000383ffff */
[----:B------:R-:W-:Y:S05]  /*80d0*/  BRA `(.L_x_21) ;  /* 0xffffff9400a87947 */ /* 0x000fea000383ffff */
.L_x_30:
[----:B------:R-:W-:-:S07]  /*80e0*/  MOV R2, UR49 ;  /* 0x0000003100027c02 */ /* 0x000fce0008000f00 */
.L_x_135:
[----:B-1----:R1:W2:Y:S02]  /*80f0*/  SYNCS.PHASECHK.TRANS64.TRYWAIT P0, [R2+URZ+0x10], R4 ;  /* 0x00001004020075a7 */ /* 0x0022a400080011ff */
[----:B--2---:R-:W-:Y:S05]  /*8100*/  @!P0 NANOSLEEP.SYNCS 0x989680 ;  /* 0x009896800000895d */ /* 0x004fea0003900000 */
[----:B------:R-:W2:Y:S02]  /*8110*/  @!P0 SYNCS.PHASECHK.TRANS64 P0, [R2+URZ+0x10], R4 ;  /* 0x00001004020085a7 */ /* 0x000ea400080010ff */
[----:B--2---:R-:W-:Y:S05]  /*8120*/  @!P0 BRA `(.L_x_135) ;  /* 0xfffffffc00f08947 */ /* 0x004fea000383ffff */
[----:B------:R-:W-:Y:S05]  /*8130*/  BRA `(.L_x_29) ;  /* 0xffffff9800c47947 */ /* 0x000fea000383ffff */
.L_x_36:
[----:B-1----:R1:W2:Y:S02]  /*8140*/  SYNCS.PHASECHK.TRANS64.TRYWAIT P0, [R2+URZ+0x70], R3 ;  /* 0x00007003020075a7 */ /* 0x0022a400080011ff */
[----:B--2---:R-:W-:Y:S05]  /*8150*/  @!P0 NANOSLEEP.SYNCS 0x989680 ;  /* 0x009896800000895d */ /* 0x004fea0003900000 */
[----:B------:R-:W2:Y:S02]  /*8160*/  @!P0 SYNCS.PHASECHK.TRANS64 P0, [R2+URZ+0x70], R3 ;  /* 0x00007003020085a7 */ /* 0x000ea400080010ff */
[----:B--2---:R-:W-:Y:S05]  /*8170*/  @!P0 BRA `(.L_x_36) ;  /* 0xfffffffc00f08947 */ /* 0x004fea000383ffff */
[----:B------:R-:W-:Y:S05]  /*8180*/  BRA `(.L_x_136) ;  /* 0xffffff9c00b07947 */ /* 0x000fea000383ffff */
.L_x_40:
[----:B----4-:R-:W-:-:S07]  /*8190*/  MOV R0, UR4 ;  /* 0x0000000400007c02 */ /* 0x010fce0008000f00 */
.L_x_137:
[----:B-1----:R1:W2:Y:S02]  /*81a0*/  SYNCS.PHASECHK.TRANS64.TRYWAIT P0, [R0+URZ], R2 ;  /* 0x00000002000075a7 */ /* 0x0022a400080011ff */
[----:B--2---:R-:W-:Y:S05]  /*81b0*/  @!P0 NANOSLEEP.SYNCS 0x989680 ;  /* 0x009896800000895d */ /* 0x004fea0003900000 */
[----:B------:R-:W2:Y:S02]  /*81c0*/  @!P0 SYNCS.PHASECHK.TRANS64 P0, [R0+URZ], R2 ;  /* 0x00000002000085a7 */ /* 0x000ea400080010ff */
[----:B--2---:R-:W-:Y:S05]  /*81d0*/  @!P0 BRA `(.L_x_137) ;  /* 0xfffffffc00f08947 */ /* 0x004fea000383ffff */
[----:B------:R-:W-:Y:S05]  /*81e0*/  BRA `(.L_x_138) ;  /* 0xffffffa400207947 */ /* 0x000fea000383ffff */
.L_x_43:
[----:B-1----:R1:W2:Y:S02]  /*81f0*/  SYNCS.PHASECHK.TRANS64.TRYWAIT P0, [R0+URZ+0xd0], R4 ;  /* 0x0000d004000075a7 */ /* 0x0022a400080011ff */
[----:B--2---:R-:W-:Y:S05]  /*8200*/  @!P0 NANOSLEEP.SYNCS 0x989680 ;  /* 0x009896800000895d */ /* 0x004fea0003900000 */
[----:B------:R-:W2:Y:S02]  /*8210*/  @!P0 SYNCS.PHASECHK.TRANS64 P0, [R0+URZ+0xd0], R4 ;  /* 0x0000d004000085a7 */ /* 0x000ea400080010ff */
[----:B--2---:R-:W-:Y:S05]  /*8220*/  @!P0 BRA `(.L_x_43) ;  /* 0xfffffffc00f08947 */ /* 0x004fea000383ffff */
[----:B------:R-:W-:Y:S05]  /*8230*/  BRA `(.L_x_139) ;  /* 0xffffffa4007c7947 */ /* 0x000fea000383ffff */
.L_x_44:
[----:B------:R-:W-:-:S07]  /*8240*/  MOV R0, UR4 ;  /* 0x0000000400007c02 */ /* 0x000fce0008000f00 */
.L_x_140:
[----:B-1----:R1:W2:Y:S02]  /*8250*/  SYNCS.PHASECHK.TRANS64.TRYWAIT P0, [R0+URZ+0x80], R5 ;  /* 0x00008005000075a7 */ /* 0x0022a400080011ff */
[----:B--2---:R-:W-:Y:S05]  /*8260*/  @!P0 NANOSLEEP.SYNCS 0x989680 ;  /* 0x009896800000895d */ /* 0x004fea0003900000 */
[----:B------:R-:W2:Y:S02]  /*8270*/  @!P0 SYNCS.PHASECHK.TRANS64 P0, [R0+URZ+0x80], R5 ;  /* 0x00008005000085a7 */ /* 0x000ea400080010ff */
[----:B--2---:R-:W-:Y:S05]  /*8280*/  @!P0 BRA `(.L_x_140) ;  /* 0xfffffffc00f08947 */ /* 0x004fea000383ffff */
[----:B------:R-:W-:Y:S05]  /*8290*/  BRA `(.L_x_141) ;  /* 0xffffffa4008c7947 */ /* 0x000fea000383ffff */
.L_x_45:
[----:B-1----:R1:W2:Y:S02]  /*82a0*/  SYNCS.PHASECHK.TRANS64.TRYWAIT P1, [R0+URZ+0x70], R4 ;  /* 0x00007004000075a7 */ /* 0x0022a400080211ff */
[----:B--2---:R-:W-:Y:S05]  /*82b0*/  @!P1 NANOSLEEP.SYNCS 0x989680 ;  /* 0x009896800000995d */ /* 0x004fea0003900000 */
[----:B------:R-:W2:Y:S02]  /*82c0*/  @!P1 SYNCS.PHASECHK.TRANS64 P1, [R0+URZ+0x70], R4 ;  /* 0x00007004000095a7 */ /* 0x000ea400080210ff */
[----:B--2---:R-:W-:Y:S05]  /*82d0*/  @!P1 BRA `(.L_x_45) ;  /* 0xfffffffc00f09947 */ /* 0x004fea000383ffff */
[----:B------:R-:W-:Y:S05]  /*82e0*/  BRA `(.L_x_142) ;  /* 0xffffffa400bc7947 */ /* 0x000fea000383ffff */
.L_x_48:
[----:B------:R-:W-:-:S07]  /*82f0*/  MOV R0, UR4 ;  /* 0x0000000400007c02 */ /* 0x000fce0008000f00 */
.L_x_143:
[----:B-1----:R1:W2:Y:S02]  /*8300*/  SYNCS.PHASECHK.TRANS64.TRYWAIT P0, [R0+URZ+0x80], R2 ;  /* 0x00008002000075a7 */ /* 0x0022a400080011ff */
[----:B--2---:R-:W-:Y:S05]  /*8310*/  @!P0 NANOSLEEP.SYNCS 0x989680 ;  /* 0x009896800000895d */ /* 0x004fea0003900000 */
[----:B------:R-:W2:Y:S02]  /*8320*/  @!P0 SYNCS.PHASECHK.TRANS64 P0, [R0+URZ+0x80], R2 ;  /* 0x00008002000085a7 */ /* 0x000ea400080010ff */
[----:B--2---:R-:W-:Y:S05]  /*8330*/  @!P0 BRA `(.L_x_143) ;  /* 0xfffffffc00f08947 */ /* 0x004fea000383ffff */
[----:B------:R-:W-:Y:S05]  /*8340*/  BRA `(.L_x_47) ;  /* 0xffffffa800107947 */ /* 0x000fea000383ffff */
.L_x_55:
[----:B-1----:R1:W2:Y:S02]  /*8350*/  SYNCS.PHASECHK.TRANS64.TRYWAIT P1, [R0+URZ+0x70], R2 ;  /* 0x00007002000075a7 */ /* 0x0022a400080211ff */
[----:B--2---:R-:W-:Y:S05]  /*8360*/  @!P1 NANOSLEEP.SYNCS 0x989680 ;  /* 0x009896800000995d */ /* 0x004fea0003900000 */
[----:B------:R-:W2:Y:S02]  /*8370*/  @!P1 SYNCS.PHASECHK.TRANS64 P1, [R0+URZ+0x70], R2 ;  /* 0x00007002000095a7 */ /* 0x000ea400080210ff */
[----:B--2---:R-:W-:Y:S05]  /*8380*/  @!P1 BRA `(.L_x_55) ;  /* 0xfffffffc00f09947 */ /* 0x004fea000383ffff */
[----:B------:R-:W-:Y:S05]  /*8390*/  BRA `(.L_x_144) ;  /* 0xffffffac00807947 */ /* 0x000fea000383ffff */
.L_x_56:
[----:B------:R-:W-:-:S13]  /*83a0*/  R2UR UR4, R13 ;  /* 0x000000000d0472ca */ /* 0x000fda00000e0000 */
[----:B------:R-:W-:-:S07]  /*83b0*/  MOV R2, UR4 ;  /* 0x0000000400027c02 */ /* 0x000fce0008000f00 */
.L_x_145:
[----:B-1----:R1:W2:Y:S02]  /*83c0*/  SYNCS.PHASECHK.TRANS64.TRYWAIT P0, [R2+URZ+0xb0], R0 ;  /* 0x0000b000020075a7 */ /* 0x0022a400080011ff */
[----:B--2---:R-:W-:Y:S05]  /*83d0*/  @!P0 NANOSLEEP.SYNCS 0x989680 ;  /* 0x009896800000895d */ /* 0x004fea0003900000 */
[----:B------:R-:W2:Y:S02]  /*83e0*/  @!P0 SYNCS.PHASECHK.TRANS64 P0, [R2+URZ+0xb0], R0 ;  /* 0x0000b000020085a7 */ /* 0x000ea400080010ff */
[----:B--2---:R-:W-:Y:S05]  /*83f0*/  @!P0 BRA `(.L_x_145) ;  /* 0xfffffffc00f08947 */ /* 0x004fea000383ffff */
[----:B------:R-:W-:Y:S05]  /*8400*/  BRA `(.L_x_146) ;  /* 0xffffffac00c07947 */ /* 0x000fea000383ffff */
.L_x_59:
[----:B------:R-:W-:Y:S07]  /*8410*/  MOV R0, UR5 ;  /* 0x0000000500007c02 */ /* 0x000fee0008000f00 */
.L_x_147:
[----:B-1----:R1:W2:Y:S02]  /*8420*/  SYNCS.PHASECHK.TRANS64.TRYWAIT P0, [R0+URZ], R2 ;  /* 0x00000002000075a7 */ /* 0x0022a400080011ff */
[----:B--2---:R-:W-:Y:S05]  /*8430*/  @!P0 NANOSLEEP.SYNCS 0x989680 ;  /* 0x009896800000895d */ /* 0x004fea0003900000 */
[----:B------:R-:W2:Y:S02]  /*8440*/  @!P0 SYNCS.PHASECHK.TRANS64 P0, [R0+URZ], R2 ;  /* 0x00000002000085a7 */ /* 0x000ea400080010ff */
[----:B--2---:R-:W-:Y:S05]  /*8450*/  @!P0 BRA `(.L_x_147) ;  /* 0xfffffffc00f08947 */ /* 0x004fea000383ffff */
[----:B------:R-:W-:Y:S05]  /*8460*/  BRA `(.L_x_58) ;  /* 0xffffffac00dc7947 */ /* 0x000fea000383ffff */
.L_x_62:
[----:B------:R-:W-:-:S07]  /*8470*/  MOV R0, UR4 ;  /* 0x0000000400007c02 */ /* 0x000fce0008000f00 */
.L_x_148:
[----:B-1----:R1:W2:Y:S02]  /*8480*/  SYNCS.PHASECHK.TRANS64.TRYWAIT P0, [R0+URZ], R2 ;  /* 0x00000002000075a7 */ /* 0x0022a400080011ff */
[----:B--2---:R-:W-:Y:S05]  /*8490*/  @!P0 NANOSLEEP.SYNCS 0x989680 ;  /* 0x009896800000895d */ /* 0x004fea0003900000 */
[----:B------:R-:W2:Y:S02]  /*84a0*/  @!P0 SYNCS.PHASECHK.TRANS64 P0, [R0+URZ], R2 ;  /* 0x00000002000085a7 */ /* 0x000ea400080010ff */
[----:B--2---:R-:W-:Y:S05]  /*84b0*/  @!P0 BRA `(.L_x_148) ;  /* 0xfffffffc00f08947 */ /* 0x004fea000383ffff */
[----:B------:R-:W-:Y:S05]  /*84c0*/  BRA `(.L_x_149) ;  /* 0xffffffb400f47947 */ /* 0x000fea000383ffff */
.L_x_63:
[----:B------:R-:W-:-:S07]  /*84d0*/  MOV R0, UR5 ;  /* 0x0000000500007c02 */ /* 0x000fce0008000f00 */
.L_x_150:
[----:B-1----:R1:W2:Y:S02]  /*84e0*/  SYNCS.PHASECHK.TRANS64.TRYWAIT P0, [R0+URZ], R3 ;  /* 0x00000003000075a7 */ /* 0x0022a400080011ff */
[----:B--2---:R-:W-:Y:S05]  /*84f0*/  @!P0 NANOSLEEP.SYNCS 0x989680 ;  /* 0x009896800000895d */ /* 0x004fea0003900000 */
[----:B------:R-:W2:Y:S02]  /*8500*/  @!P0 SYNCS.PHASECHK.TRANS64 P0, [R0+URZ], R3 ;  /* 0x00000003000085a7 */ /* 0x000ea400080010ff */
[----:B--2---:R-:W-:Y:S05]  /*8510*/  @!P0 BRA `(.L_x_150) ;  /* 0xfffffffc00f08947 */ /* 0x004fea000383ffff */
[----:B------:R-:W-:Y:S05]  /*8520*/  BRA `(.L_x_151) ;  /* 0xffffffb800047947 */ /* 0x000fea000383ffff */
.L_x_64:
[----:B------:R-:W-:-:S07]  /*8530*/  MOV R0, UR5 ;  /* 0x0000000500007c02 */ /* 0x000fce0008000f00 */
.L_x_152:
[----:B-1----:R1:W2:Y:S02]  /*8540*/  SYNCS.PHASECHK.TRANS64.TRYWAIT P0, [R0+URZ], R3 ;  /* 0x00000003000075a7 */ /* 0x0022a400080011ff */
[----:B--2---:R-:W-:Y:S05]  /*8550*/  @!P0 NANOSLEEP.SYNCS 0x989680 ;  /* 0x009896800000895d */ /* 0x004fea0003900000 */
[----:B------:R-:W2:Y:S02]  /*8560*/  @!P0 SYNCS.PHASECHK.TRANS64 P0, [R0+URZ], R3 ;  /* 0x00000003000085a7 */ /* 0x000ea400080010ff */
[----:B--2---:R-:W-:Y:S05]  /*8570*/  @!P0 BRA `(.L_x_152) ;  /* 0xfffffffc00f08947 */ /* 0x004fea000383ffff */
[----:B------:R-:W-:Y:S05]  /*8580*/  BRA `(.L_x_153) ;  /* 0xffffffb800107947 */ /* 0x000fea000383ffff */
.L_x_65:
[----:B-1----:R-:W-:-:S07]  /*8590*/  MOV R0, UR4 ;  /* 0x0000000400007c02 */ /* 0x002fce0008000f00 */
.L_x_154:
[----:B-1----:R1:W2:Y:S02]  /*85a0*/  SYNCS.PHASECHK.TRANS64.TRYWAIT P0, [R0+URZ], R2 ;  /* 0x00000002000075a7 */ /* 0x0022a400080011ff */
[----:B--2---:R-:W-:Y:S05]  /*85b0*/  @!P0 NANOSLEEP.SYNCS 0x989680 ;  /* 0x009896800000895d */ /* 0x004fea0003900000 */
[----:B------:R-:W2:Y:S02]  /*85c0*/  @!P0 SYNCS.PHASECHK.TRANS64 P0, [R0+URZ], R2 ;  /* 0x00000002000085a7 */ /* 0x000ea400080010ff */
[----:B--2---:R-:W-:Y:S05]  /*85d0*/  @!P0 BRA `(.L_x_154) ;  /* 0xfffffffc00f08947 */ /* 0x004fea000383ffff */
[----:B------:R-:W-:Y:S05]  /*85e0*/  BRA `(.L_x_155) ;  /* 0xffffffb8001c7947 */ /* 0x000fea000383ffff */
.L_x_70:
[----:B---3--:R3:W1:Y:S02]  /*85f0*/  SYNCS.PHASECHK.TRANS64.TRYWAIT P0, [R0+URZ+0x70], R2 ;  /* 0x00007002000075a7 */ /* 0x00866400080011ff */
[----:B-1----:R-:W-:Y:S05]  /*8600*/  @!P0 NANOSLEEP.SYNCS 0x989680 ;  /* 0x009896800000895d */ /* 0x002fea0003900000 */
[----:B------:R-:W1:Y:S02]  /*8610*/  @!P0 SYNCS.PHASECHK.TRANS64 P0, [R0+URZ+0x70], R2 ;  /* 0x00007002000085a7 */ /* 0x000e6400080010ff */
[----:B-1----:R-:W-:Y:S05]  /*8620*/  @!P0 BRA `(.L_x_70) ;  /* 0xfffffffc00f08947 */ /* 0x002fea000383ffff */
[----:B------:R-:W-:Y:S05]  /*8630*/  BRA `(.L_x_156) ;  /* 0xffffffbc00287947 */ /* 0x000fea000383ffff */
.L_x_73:
[----:B------:R-:W-:Y:S07]  /*8640*/  MOV R0, UR4 ;  /* 0x0000000400007c02 */ /* 0x000fee0008000f00 */
.L_x_157:
[----:B---3--:R3:W1:Y:S02]  /*8650*/  SYNCS.PHASECHK.TRANS64.TRYWAIT P0, [R0+URZ+0x68], R2 ;  /* 0x00006802000075a7 */ /* 0x00866400080011ff */
[----:B-1----:R-:W-:Y:S05]  /*8660*/  @!P0 NANOSLEEP.SYNCS 0x989680 ;  /* 0x009896800000895d */ /* 0x002fea0003900000 */
[----:B------:R-:W1:Y:S02]  /*8670*/  @!P0 SYNCS.PHASECHK.TRANS64 P0, [R0+URZ+0x68], R2 ;  /* 0x00006802000085a7 */ /* 0x000e6400080010ff */
[----:B-1----:R-:W-:Y:S05]  /*8680*/  @!P0 BRA `(.L_x_157) ;  /* 0xfffffffc00f08947 */ /* 0x002fea000383ffff */
[----:B------:R-:W-:Y:S05]  /*8690*/  BRA `(.L_x_72) ;  /* 0xffffffc000087947 */ /* 0x000fea000383ffff */
.L_x_76:
[----:B------:R-:W-:Y:S07]  /*86a0*/  MOV R0, UR4 ;  /* 0x0000000400007c02 */ /* 0x000fee0008000f00 */
.L_x_158:
[----:B--2---:R2:W3:Y:S02]  /*86b0*/  SYNCS.PHASECHK.TRANS64.TRYWAIT P0, [R0+URZ+0x40], R14 ;  /* 0x0000400e000075a7 */ /* 0x0044e400080011ff */
[----:B---3--:R-:W-:Y:S05]  /*86c0*/  @!P0 NANOSLEEP.SYNCS 0x989680 ;  /* 0x009896800000895d */ /* 0x008fea0003900000 */
[----:B------:R-:W3:Y:S02]  /*86d0*/  @!P0 SYNCS.PHASECHK.TRANS64 P0, [R0+URZ+0x40], R14 ;  /* 0x0000400e000085a7 */ /* 0x000ee400080010ff */
[----:B---3--:R-:W-:Y:S05]  /*86e0*/  @!P0 BRA `(.L_x_158) ;  /* 0xfffffffc00f08947 */ /* 0x008fea000383ffff */
[----:B------:R-:W-:Y:S05]  /*86f0*/  BRA `(.L_x_159) ;  /* 0xffffffc000807947 */ /* 0x000fea000383ffff */
.L_x_77:
[----:B------:R-:W-:Y:S07]  /*8700*/  MOV R0, UR4 ;  /* 0x0000000400007c02 */ /* 0x000fee0008000f00 */
.L_x_160:
[----:B--2---:R2:W3:Y:S02]  /*8710*/  SYNCS.PHASECHK.TRANS64.TRYWAIT P0, [R0+URZ+0x48], R14 ;  /* 0x0000480e000075a7 */ /* 0x0044e400080011ff */
[----:B---3--:R-:W-:Y:S05]  /*8720*/  @!P0 NANOSLEEP.SYNCS 0x989680 ;  /* 0x009896800000895d */ /* 0x008fea0003900000 */
[----:B------:R-:W3:Y:S02]  /*8730*/  @!P0 SYNCS.PHASECHK.TRANS64 P0, [R0+URZ+0x48], R14 ;  /* 0x0000480e000085a7 */ /* 0x000ee400080010ff */
[----:B---3--:R-:W-:Y:S05]  /*8740*/  @!P0 BRA `(.L_x_160) ;  /* 0xfffffffc00f08947 */ /* 0x008fea000383ffff */
[----:B------:R-:W-:Y:S05]  /*8750*/  BRA `(.L_x_161) ;  /* 0xffffffc000bc7947 */ /* 0x000fea000383ffff */
.L_x_78:
[----:B------:R-:W-:Y:S07]  /*8760*/  MOV R0, UR4 ;  /* 0x0000000400007c02 */ /* 0x000fee0008000f00 */
.L_x_162:
[----:B--2---:R2:W3:Y:S02]  /*8770*/  SYNCS.PHASECHK.TRANS64.TRYWAIT P0, [R0+URZ+0x50], R14 ;  /* 0x0000500e000075a7 */ /* 0x0044e400080011ff */
[----:B---3--:R-:W-:Y:S05]  /*8780*/  @!P0 NANOSLEEP.SYNCS 0x989680 ;  /* 0x009896800000895d */ /* 0x008fea0003900000 */
[----:B------:R-:W3:Y:S02]  /*8790*/  @!P0 SYNCS.PHASECHK.TRANS64 P0, [R0+URZ+0x50], R14 ;  /* 0x0000500e000085a7 */ /* 0x000ee400080010ff */
[----:B---3--:R-:W-:Y:S05]  /*87a0*/  @!P0 BRA `(.L_x_162) ;  /* 0xfffffffc00f08947 */ /* 0x008fea000383ffff */
[----:B------:R-:W-:Y:S05]  /*87b0*/  BRA `(.L_x_163) ;  /* 0xffffffc400007947 */ /* 0x000fea000383ffff */
.L_x_79:
[----:B------:R-:W-:Y:S07]  /*87c0*/  MOV R0, UR4 ;  /* 0x0000000400007c02 */ /* 0x000fee0008000f00 */
.L_x_164:
[----:B-1----:R1:W2:Y:S02]  /*87d0*/  SYNCS.PHASECHK.TRANS64.TRYWAIT P0, [R0+URZ+0x58], R14 ;  /* 0x0000580e000075a7 */ /* 0x0022a400080011ff */
[----:B--2---:R-:W-:Y:S05]  /*87e0*/  @!P0 NANOSLEEP.SYNCS 0x989680 ;  /* 0x009896800000895d */ /* 0x004fea0003900000 */
[----:B------:R-:W2:Y:S02]  /*87f0*/  @!P0 SYNCS.PHASECHK.TRANS64 P0, [R0+URZ+0x58], R14 ;  /* 0x0000580e000085a7 */ /* 0x000ea400080010ff */
[----:B--2---:R-:W-:Y:S05]  /*8800*/  @!P0 BRA `(.L_x_164) ;  /* 0xfffffffc00f08947 */ /* 0x004fea000383ffff */
[----:B------:R-:W-:Y:S05]  /*8810*/  BRA `(.L_x_165) ;  /* 0xffffffc400847947 */ /* 0x000fea000383ffff */
.L_x_81:
[----:B------:R-:W-:-:S07]  /*8820*/  MOV R0, UR4 ;  /* 0x0000000400007c02 */ /* 0x000fce0008000f00 */
.L_x_166:
[----:B-1----:R1:W2:Y:S02]  /*8830*/  SYNCS.PHASECHK.TRANS64.TRYWAIT P0, [R0+URZ+0x40], R2 ;  /* 0x00004002000075a7 */ /* 0x0022a400080011ff */
[----:B--2---:R-:W-:Y:S05]  /*8840*/  @!P0 NANOSLEEP.SYNCS 0x989680 ;  /* 0x009896800000895d */ /* 0x004fea0003900000 */
[----:B------:R-:W2:Y:S02]  /*8850*/  @!P0 SYNCS.PHASECHK.TRANS64 P0, [R0+URZ+0x40], R2 ;  /* 0x00004002000085a7 */ /* 0x000ea400080010ff */
[----:B--2---:R-:W-:Y:S05]  /*8860*/  @!P0 BRA `(.L_x_166) ;  /* 0xfffffffc00f08947 */ /* 0x004fea000383ffff */
[----:B------:R-:W-:Y:S05]  /*8870*/  BRA `(.L_x_167) ;  /* 0xffffffc400f47947 */ /* 0x000fea000383ffff */
.L_x_82:
[----:B-1----:R-:W-:-:S07]  /*8880*/  MOV R0, UR4 ;  /* 0x0000000400007c02 */ /* 0x002fce0008000f00 */
.L_x_168:
[----:B-1----:R1:W2:Y:S02]  /*8890*/  SYNCS.PHASECHK.TRANS64.TRYWAIT P0, [R0+URZ+0x48], R2 ;  /* 0x00004802000075a7 */ /* 0x0022a400080011ff */
[----:B--2---:R-:W-:Y:S05]  /*88a0*/  @!P0 NANOSLEEP.SYNCS 0x989680 ;  /* 0x009896800000895d */ /* 0x004fea0003900000 */
[----:B------:R-:W2:Y:S02]  /*88b0*/  @!P0 SYNCS.PHASECHK.TRANS64 P0, [R0+URZ+0x48], R2 ;  /* 0x00004802000085a7 */ /* 0x000ea400080010ff */
[----:B--2---:R-:W-:Y:S05]  /*88c0*/  @!P0 BRA `(.L_x_168) ;  /* 0xfffffffc00f08947 */ /* 0x004fea000383ffff */
[----:B------:R-:W-:Y:S05]  /*88d0*/  BRA `(.L_x_169) ;  /* 0xffffffc400e47947 */ /* 0x000fea000383ffff */
.L_x_83:
[----:B-1----:R-:W-:-:S07]  /*88e0*/  MOV R0, UR4 ;  /* 0x0000000400007c02 */ /* 0x002fce0008000f00 */
.L_x_170:
[----:B-1----:R1:W2:Y:S02]  /*88f0*/  SYNCS.PHASECHK.TRANS64.TRYWAIT P0, [R0+URZ+0x50], R2 ;  /* 0x00005002000075a7 */ /* 0x0022a400080011ff */
[----:B--2---:R-:W-:Y:S05]  /*8900*/  @!P0 NANOSLEEP.SYNCS 0x989680 ;  /* 0x009896800000895d */ /* 0x004fea0003900000 */
[----:B------:R-:W2:Y:S02]  /*8910*/  @!P0 SYNCS.PHASECHK.TRANS64 P0, [R0+URZ+0x50], R2 ;  /* 0x00005002000085a7 */ /* 0x000ea400080010ff */
[----:B--2---:R-:W-:Y:S05]  /*8920*/  @!P0 BRA `(.L_x_170) ;  /* 0xfffffffc00f08947 */ /* 0x004fea000383ffff */
[----:B------:R-:W-:Y:S05]  /*8930*/  BRA `(.L_x_171) ;  /* 0xffffffc400d47947 */ /* 0x000fea000383ffff */
.L_x_85:
[----:B--2---:R2:W4:Y:S02]  /*8940*/  SYNCS.PHASECHK.TRANS64.TRYWAIT P0, [R0+URZ+0x70], R2 ;  /* 0x00007002000075a7 */ /* 0x00452400080011ff */
[----:B----4-:R-:W-:Y:S05]  /*8950*/  @!P0 NANOSLEEP.SYNCS 0x989680 ;  /* 0x009896800000895d */ /* 0x010fea0003900000 */
[----:B------:R-:W4:Y:S02]  /*8960*/  @!P0 SYNCS.PHASECHK.TRANS64 P0, [R0+URZ+0x70], R2 ;  /* 0x00007002000085a7 */ /* 0x000f2400080010ff */
[----:B----4-:R-:W-:Y:S05]  /*8970*/  @!P0 BRA `(.L_x_85) ;  /* 0xfffffffc00f08947 */ /* 0x010fea000383ffff */
[----:B------:R-:W-:Y:S05]  /*8980*/  BRA `(.L_x_172) ;  /* 0xffffffc8009c7947 */ /* 0x000fea000383ffff */
.L_x_96:
[----:B-1----:R-:W-:Y:S04]  /*8990*/  MOV R2, UR36 ;  /* 0x0000002400027c02 */ /* 0x002fe80008000f00 */
[----:B------:R1:W3:Y:S03]  /*89a0*/  SYNCS.PHASECHK.TRANS64.TRYWAIT P1, [R2+URZ+0x20], R3 ;  /* 0x00002003020075a7 */ /* 0x0002e600080211ff */
[----:B---3--:R-:W-:Y:S05]  /*89b0*/  @!P1 NANOSLEEP.SYNCS 0x989680 ;  /* 0x009896800000995d */ /* 0x008fea0003900000 */
[----:B------:R-:W3:Y:S02]  /*89c0*/  @!P1 SYNCS.PHASECHK.TRANS64 P1, [R2+URZ+0x20], R3 ;  /* 0x00002003020095a7 */ /* 0x000ee400080210ff */
[----:B---3--:R-:W-:Y:S05]  /*89d0*/  @!P1 BRA `(.L_x_96) ;  /* 0xfffffffc00ec9947 */ /* 0x008fea000383ffff */
[----:B------:R-:W-:Y:S05]  /*89e0*/  BRA `(.L_x_95) ;  /* 0xffffffd400a87947 */ /* 0x000fea000383ffff */
.L_x_98:
[----:B-1----:R1:W4:Y:S02]  /*89f0*/  SYNCS.PHASECHK.TRANS64.TRYWAIT P0, [R84+URZ+0x90], R0 ;  /* 0x00009000540075a7 */ /* 0x00232400080011ff */
[----:B----4-:R-:W-:Y:S05]  /*8a00*/  @!P0 NANOSLEEP.SYNCS 0x989680 ;  /* 0x009896800000895d */ /* 0x010fea0003900000 */
[----:B------:R-:W4:Y:S02]  /*8a10*/  @!P0 SYNCS.PHASECHK.TRANS64 P0, [R84+URZ+0x90], R0 ;  /* 0x00009000540085a7 */ /* 0x000f2400080010ff */
[----:B----4-:R-:W-:Y:S05]  /*8a20*/  @!P0 BRA `(.L_x_98) ;  /* 0xfffffffc00f08947 */ /* 0x010fea000383ffff */
[----:B------:R-:W-:Y:S05]  /*8a30*/  BRA `(.L_x_97) ;  /* 0xffffffd400d07947 */ /* 0x000fea000383ffff */
.L_x_107:
[----:B-1----:R1:W2:Y:S02]  /*8a40*/  SYNCS.PHASECHK.TRANS64.TRYWAIT P0, [R2+URZ+0x20], R0 ;  /* 0x00002000020075a7 */ /* 0x0022a400080011ff */
[----:B--2---:R-:W-:Y:S05]  /*8a50*/  @!P0 NANOSLEEP.SYNCS 0x989680 ;  /* 0x009896800000895d */ /* 0x004fea0003900000 */
[----:B------:R-:W2:Y:S02]  /*8a60*/  @!P0 SYNCS.PHASECHK.TRANS64 P0, [R2+URZ+0x20], R0 ;  /* 0x00002000020085a7 */ /* 0x000ea400080010ff */
[----:B--2---:R-:W-:Y:S05]  /*8a70*/  @!P0 BRA `(.L_x_107) ;  /* 0xfffffffc00f08947 */ /* 0x004fea000383ffff */
[----:B------:R-:W-:Y:S05]  /*8a80*/  BRA `(.L_x_106) ;  /* 0xffffffdc006c7947 */ /* 0x000fea000383ffff */
.L_x_115:
[----:B-1----:R1:W2:Y:S02]  /*8a90*/  SYNCS.PHASECHK.TRANS64.TRYWAIT P0, [R0+URZ+0x20], R6 ;  /* 0x00002006000075a7 */ /* 0x0022a400080011ff */
[----:B--2---:R-:W-:Y:S05]  /*8aa0*/  @!P0 NANOSLEEP.SYNCS 0x989680 ;  /* 0x009896800000895d */ /* 0x004fea0003900000 */
[----:B------:R-:W2:Y:S02]  /*8ab0*/  @!P0 SYNCS.PHASECHK.TRANS64 P0, [R0+URZ+0x20], R6 ;  /* 0x00002006000085a7 */ /* 0x000ea400080010ff */
[----:B--2---:R-:W-:Y:S05]  /*8ac0*/  @!P0 BRA `(.L_x_115) ;  /* 0xfffffffc00f08947 */ /* 0x004fea000383ffff */
[----:B------:R-:W-:Y:S05]  /*8ad0*/  BRA `(.L_x_114) ;  /* 0xffffffe4002c7947 */ /* 0x000fea000383ffff */
.L_x_123:
[----:B-1----:R1:W2:Y:S02]  /*8ae0*/  SYNCS.PHASECHK.TRANS64.TRYWAIT P0, [R0+URZ+0x20], R5 ;  /* 0x00002005000075a7 */ /* 0x0022a400080011ff */
[----:B--2---:R-:W-:Y:S05]  /*8af0*/  @!P0 NANOSLEEP.SYNCS 0x989680 ;  /* 0x009896800000895d */ /* 0x004fea0003900000 */
[----:B------:R-:W2:Y:S02]  /*8b00*/  @!P0 SYNCS.PHASECHK.TRANS64 P0, [R0+URZ+0x20], R5 ;  /* 0x00002005000085a7 */ /* 0x000ea400080010ff */
[----:B--2---:R-:W-:Y:S05]  /*8b10*/  @!P0 BRA `(.L_x_123) ;  /* 0xfffffffc00f08947 */ /* 0x004fea000383ffff */
[----:B------:R-:W-:Y:S05]  /*8b20*/  BRA `(.L_x_122) ;  /* 0xffffffe800ec7947 */ /* 0x000fea000383ffff */
        .weak           $__internal_0_$__cuda_sm10x_tcgen05_guardrail_trap_col_being_dealloced_not_returned_by_alloc
        .type           $__internal_0_$__cuda_sm10x_tcgen05_guardrail_trap_col_being_dealloced_not_returned_by_alloc,@function
        .size           $__internal_0_$__cuda_sm10x_tcgen05_guardrail_trap_col_being_dealloced_not_returned_by_alloc,($__internal_1_$__cuda_sm10x_tcgen05_guardrail_trap_phase_invalid_during_alloc - $__internal_0_$__cuda_sm10x_tcgen05_guardrail_trap_col_being_dealloced_not_returned_by_alloc)
$__internal_0_$__cuda_sm10x_tcgen05_guardrail_trap_col_being_dealloced_not_returned_by_alloc:
[----:B------:R-:W-:Y:S05]  /*8b30*/  BPT.TRAP 0x1 ;  /* 0x000000040000795c */ /* 0x000fea0000300000 */
[----:B------:R-:W-:-:S04]  /*8b40*/  HFMA2 R3, -RZ, RZ, 0, 0 ;  /* 0x00000000ff037431 */ /* 0x000fc800000001ff */
[----:B------:R-:W-:Y:S05]  /*8b50*/  RET.REL.NODEC R2 `(_ZN7cutlass13device_kernelINS_4gemm6kernel13GemmUniversalIN4cute5tupleIJiiiiEEENS1_10collective13CollectiveMmaINS1_35MainloopSm100TmaUmmaWarpSpecializedILi2ELi2ELi4ENS5_IJNS4_1CILi1EEESB_SB_EEEEENS5_IJNSA_ILi128EEENSA_ILi64EEESE_EEEfNS5_IJSB_llEEEfSH_NS4_8TiledMMAINS4_8MMA_AtomIJNS4_17SM100_MMA_TF32_SSINS_10tfloat32_tESL_fLi128ELi64ELNS4_4UMMA5MajorE1ELSN_1ELNSM_7ScaleInE0ELSO_0EEEEEENS4_6LayoutISC_NS5_IJNSA_ILi0EEESS_SS_EEEEENS5_IJNS4_10UnderscoreESV_SV_EEEEENS4_13SM90_TMA_LOADENS4_14ComposedLayoutINS4_7SwizzleILi2ELi5ELi2EEENS4_18smem_ptr_flag_bitsILi32EEENSR_INS5_IJNSA_ILi32EEENSA_ILi4EEEEEENS5_IJSB_S14_EEEEEEEvNS4_8identityESY_S19_vS1A_EENS_8epilogue10collective18CollectiveEpilogueINS1C_23Sm100TmaWarpSpecializedILi4ELi2ELi16ELb1ELb0EEEJSG_NS5_IJNSR_ISE_SB_EENSR_INSA_ILi16EEESB_EEEEEfNS5_IJlSB_lEEEfS1L_NS1C_6fusion15FusionCallbacksIS1G_NS1M_17LinearCombinationIffffLNS_15FloatRoundStyleE2EEESG_S1K_JEEENS4_5SM1004TMEM4LOAD26SM100_TMEM_LOAD_32dp32b16xESY_NSZ_INS10_ILi2ELi4ELi3EEES13_NSR_INS5_IJNSA_ILi8EEES1I_EEENS5_IJS1I_SB_EEEEEEENS4_39AutoVectorizingCopyWithAssumedAlignmentILi128EEENS4_14SM90_TMA_STOREES21_S23_S23_EEEvvEEEEvNT_6ParamsE) ;  /* 0xffffff7402287950 */ /* 0x000fea0003c3ffff */
        .weak           $__internal_1_$__cuda_sm10x_tcgen05_guardrail_trap_phase_invalid_during_alloc
        .type           $__internal_1_$__cuda_sm10x_tcgen05_guardrail_trap_phase_invalid_during_alloc,@function
        .size           $__internal_1_$__cuda_sm10x_tcgen05_guardrail_trap_phase_invalid_during_alloc,($__internal_2_$__cuda_sm10x_tcgen05_guardrail_trap_unallocated_columns_being_dealloced - $__internal_1_$__cuda_sm10x_tcgen05_guardrail_trap_phase_invalid_during_alloc)
$__internal_1_$__cuda_sm10x_tcgen05_guardrail_trap_phase_invalid_during_alloc:
[----:B------:R-:W-:Y:S05]  /*8b60*/  BPT.TRAP 0x1 ;  /* 0x000000040000795c */ /* 0x000fea0000300000 */
[----:B------:R-:W-:-:S04]  /*8b70*/  MOV R3, 0x0 ;  /* 0x0000000000037802 */ /* 0x000fc80000000f00 */
[----:B------:R-:W-:Y:S05]  /*8b80*/  RET.REL.NODEC R2 `(_ZN7cutlass13device_kernelINS_4gemm6kernel13GemmUniversalIN4cute5tupleIJiiiiEEENS1_10collective13CollectiveMmaINS1_35MainloopSm100TmaUmmaWarpSpecializedILi2ELi2ELi4ENS5_IJNS4_1CILi1EEESB_SB_EEEEENS5_IJNSA_ILi128EEENSA_ILi64EEESE_EEEfNS5_IJSB_llEEEfSH_NS4_8TiledMMAINS4_8MMA_AtomIJNS4_17SM100_MMA_TF32_SSINS_10tfloat32_tESL_fLi128ELi64ELNS4_4UMMA5MajorE1ELSN_1ELNSM_7ScaleInE0ELSO_0EEEEEENS4_6LayoutISC_NS5_IJNSA_ILi0EEESS_SS_EEEEENS5_IJNS4_10UnderscoreESV_SV_EEEEENS4_13SM90_TMA_LOADENS4_14ComposedLayoutINS4_7SwizzleILi2ELi5ELi2EEENS4_18smem_ptr_flag_bitsILi32EEENSR_INS5_IJNSA_ILi32EEENSA_ILi4EEEEEENS5_IJSB_S14_EEEEEEEvNS4_8identityESY_S19_vS1A_EENS_8epilogue10collective18CollectiveEpilogueINS1C_23Sm100TmaWarpSpecializedILi4ELi2ELi16ELb1ELb0EEEJSG_NS5_IJNSR_ISE_SB_EENSR_INSA_ILi16EEESB_EEEEEfNS5_IJlSB_lEEEfS1L_NS1C_6fusion15FusionCallbacksIS1G_NS1M_17LinearCombinationIffffLNS_15FloatRoundStyleE2EEESG_S1K_JEEENS4_5SM1004TMEM4LOAD26SM100_TMEM_LOAD_32dp32b16xESY_NSZ_INS10_ILi2ELi4ELi3EEES13_NSR_INS5_IJNSA_ILi8EEES1I_EEENS5_IJS1I_SB_EEEEEEENS4_39AutoVectorizingCopyWithAssumedAlignmentILi128EEENS4_14SM90_TMA_STOREES21_S23_S23_EEEvvEEEEvNT_6ParamsE) ;  /* 0xffffff74021c7950 */ /* 0x000fea0003c3ffff */
        .weak           $__internal_2_$__cuda_sm10x_tcgen05_guardrail_trap_unallocated_columns_being_dealloced
        .type           $__internal_2_$__cuda_sm10x_tcgen05_guardrail_trap_unallocated_columns_being_dealloced,@function
        .size           $__internal_2_$__cuda_sm10x_tcgen05_guardrail_trap_unallocated_columns_being_dealloced,(.L_x_174 - $__internal_2_$__cuda_sm10x_tcgen05_guardrail_trap_unallocated_columns_being_dealloced)
$__internal_2_$__cuda_sm10x_tcgen05_guardrail_trap_unallocated_columns_being_dealloced:
[----:B------:R-:W-:Y:S05]  /*8b90*/  BPT.TRAP 0x1 ;  /* 0x000000040000795c */ /* 0x000fea0000300000 */
[----:B------:R-:W-:-:S04]  /*8ba0*/  HFMA2 R3, -RZ, RZ, 0, 0 ;  /* 0x00000000ff037431 */ /* 0x000fc800000001ff */
[----:B------:R-:W-:Y:S05]  /*8bb0*/  RET.REL.NODEC R2 `(_ZN7cutlass13device_kernelINS_4gemm6kernel13GemmUniversalIN4cute5tupleIJiiiiEEENS1_10collective13CollectiveMmaINS1_35MainloopSm100TmaUmmaWarpSpecializedILi2ELi2ELi4ENS5_IJNS4_1CILi1EEESB_SB_EEEEENS5_IJNSA_ILi128EEENSA_ILi64EEESE_EEEfNS5_IJSB_llEEEfSH_NS4_8TiledMMAINS4_8MMA_AtomIJNS4_17SM100_MMA_TF32_SSINS_10tfloat32_tESL_fLi128ELi64ELNS4_4UMMA5MajorE1ELSN_1ELNSM_7ScaleInE0ELSO_0EEEEEENS4_6LayoutISC_NS5_IJNSA_ILi0EEESS_SS_EEEEENS5_IJNS4_10UnderscoreESV_SV_EEEEENS4_13SM90_TMA_LOADENS4_14ComposedLayoutINS4_7SwizzleILi2ELi5ELi2EEENS4_18smem_ptr_flag_bitsILi32EEENSR_INS5_IJNSA_ILi32EEENSA_ILi4EEEEEENS5_IJSB_S14_EEEEEEEvNS4_8identityESY_S19_vS1A_EENS_8epilogue10collective18CollectiveEpilogueINS1C_23Sm100TmaWarpSpecializedILi4ELi2ELi16ELb1ELb0EEEJSG_NS5_IJNSR_ISE_SB_EENSR_INSA_ILi16EEESB_EEEEEfNS5_IJlSB_lEEEfS1L_NS1C_6fusion15FusionCallbacksIS1G_NS1M_17LinearCombinationIffffLNS_15FloatRoundStyleE2EEESG_S1K_JEEENS4_5SM1004TMEM4LOAD26SM100_TMEM_LOAD_32dp32b16xESY_NSZ_INS10_ILi2ELi4ELi3EEES13_NSR_INS5_IJNSA_ILi8EEES1I_EEENS5_IJS1I_SB_EEEEEEENS4_39AutoVectorizingCopyWithAssumedAlignmentILi128EEENS4_14SM90_TMA_STOREES21_S23_S23_EEEvvEEEEvNT_6ParamsE) ;  /* 0xffffff7402107950 */ /* 0x000fea0003c3ffff */
.L_x_173:
[----:B------:R-:W-:-:S00]  /*8bc0*/  BRA `(.L_x_173) ;  /* 0xfffffffc00fc7947 */ /* 0x000fc0000383ffff */
[----:B------:R-:W-:-:S00]  /*8bd0*/  NOP ;  /* 0x0000000000007918 */ /* 0x000fc00000000000 */
        /* <DEDUP_REMOVED lines=10> */
.L_x_174:


//--------------------- .nv.global.init           --------------------------
	.section	.nv.global.init,"aw",@progbits
.nv.global.init:
	.type		$str$27,@object
	.size		$str$27,($str$28 - $str$27)
$str$27:
        /*0000*/ 	.byte	0x28, 0x61, 0x64, 0x64, 0x72, 0x65, 0x73, 0x73, 0x20, 0x26, 0x20, 0x6d, 0x61, 0x73, 0x6b, 0x29
        /*0010*/ 	.byte	0x20, 0x3d, 0x3d, 0x20, 0x30, 0x00
	.type		$str$28,@object
	.size		$str$28,($str$26 - $str$28)
$str$28:
        /*0016*/ 	.byte	0x2f, 0x74, 0x6d, 0x70, 0x2f, 0x63, 0x75, 0x74, 0x6c, 0x61, 0x73, 0x73, 0x5f, 0x73, 0x77, 0x65
        /*0026*/ 	.byte	0x65, 0x70, 0x5f, 0x73, 0x72, 0x63, 0x2f, 0x69, 0x6e, 0x63, 0x6c, 0x75, 0x64, 0x65, 0x2f, 0x63
        /*0036*/ 	.byte	0x75, 0x74, 0x65, 0x2f, 0x70, 0x6f, 0x69, 0x6e, 0x74, 0x65, 0x72, 0x5f, 0x66, 0x6c, 0x61, 0x67
        /*0046*/ 	.byte	0x67, 0x65, 0x64, 0x2e, 0x68, 0x70, 0x70, 0x00
	.type		$str$26,@object
	.size		$str$26,($str$25 - $str$26)
$str$26:
        /*004e*/ 	.byte	0x2f, 0x74, 0x6d, 0x70, 0x2f, 0x63, 0x75, 0x74, 0x6c, 0x61, 0x73, 0x73, 0x5f, 0x73, 0x77, 0x65
        /*005e*/ 	.byte	0x65, 0x70, 0x5f, 0x73, 0x72, 0x63, 0x2f, 0x69, 0x6e, 0x63, 0x6c, 0x75, 0x64, 0x65, 0x2f, 0x63
        /*006e*/ 	.byte	0x75, 0x74, 0x65, 0x2f, 0x61, 0x74, 0x6f, 0x6d, 0x2f, 0x63, 0x6f, 0x70, 0x79, 0x5f, 0x74, 0x72
        /*007e*/ 	.byte	0x61, 0x69, 0x74, 0x73, 0x5f, 0x73, 0x6d, 0x31, 0x30, 0x30, 0x2e, 0x68, 0x70, 0x70, 0x00
	.type		$str$25,@object
	.size		$str$25,(__unnamed_1 - $str$25)
$str$25:
        /*008d*/ 	.byte	0x28, 0x28, 0x75, 0x69, 0x6e, 0x74, 0x33, 0x32, 0x5f, 0x74, 0x28, 0x74, 0x68, 0x72, 0x65, 0x61
        /*009d*/ 	.byte	0x64, 0x49, 0x64, 0x78, 0x2e, 0x78, 0x29, 0x20, 0x2f, 0x20, 0x33, 0x32, 0x29, 0x20, 0x25, 0x20
        /*00ad*/ 	.byte	0x34, 0x29, 0x20, 0x3d, 0x3d, 0x20, 0x28, 0x28, 0x28, 0x74, 0x6d, 0x65, 0x6d, 0x5f, 0x61, 0x64
        /*00bd*/ 	.byte	0x64, 0x72, 0x20, 0x3e, 0x3e, 0x20, 0x31, 0x36, 0x29, 0x20, 0x2f, 0x20, 0x33, 0x32, 0x29, 0x20
        /*00cd*/ 	.byte	0x25, 0x20, 0x34, 0x29, 0x00
	.type		__unnamed_1,@object
	.size		__unnamed_1,(__unnamed_2 - __unnamed_1)
__unnamed_1:
        /*00d2*/ 	.byte	0x61, 0x75, 0x74, 0x6f, 0x20, 0x63, 0x75, 0x74, 0x65, 0x3a, 0x3a, 0x61, 0x73, 0x5f, 0x70, 0x6f
        /* <DEDUP_REMOVED lines=23> */
        /*0252*/ 	.byte	0x43, 0x3c, 0x32, 0x30, 0x34, 0x38, 0x3e, 0x3e, 0x3e, 0x3e, 0x5d, 0x00
	.type		__unnamed_2,@object
	.size		__unnamed_2,(.L_2 - __unnamed_2)
__unnamed_2:
        /* <DEDUP_REMOVED lines=42> */
        /*04fe*/ 	.byte	0x3e, 0x5d, 0x00
.L_2:


//--------------------- .nv.shared._ZN7cutlass13device_kernelINS_4gemm6kernel13GemmUniversalIN4cute5tupleIJiiiiEEENS1_10collective13CollectiveMmaINS1_35MainloopSm100TmaUmmaWarpSpecializedILi2ELi2ELi4ENS5_IJNS4_1CILi1EEESB_SB_EEEEENS5_IJNSA_ILi128EEENSA_ILi64EEESE_EEEfNS5_IJSB_llEEEfSH_NS4_8TiledMMAINS4_8MMA_AtomIJNS4_17SM100_MMA_TF32_SSINS_10tfloat32_tESL_fLi128ELi64ELNS4_4UMMA5MajorE1ELSN_1ELNSM_7ScaleInE0ELSO_0EEEEEENS4_6LayoutISC_NS5_IJNSA_ILi0EEESS_SS_EEEEENS5_IJNS4_10UnderscoreESV_SV_EEEEENS4_13SM90_TMA_LOADENS4_14ComposedLayoutINS4_7SwizzleILi2ELi5ELi2EEENS4_18smem_ptr_flag_bitsILi32EEENSR_INS5_IJNSA_ILi32EEENSA_ILi4EEEEEENS5_IJSB_S14_EEEEEEEvNS4_8identityESY_S19_vS1A_EENS_8epilogue10collective18CollectiveEpilogueINS1C_23Sm100TmaWarpSpecializedILi4ELi2ELi16ELb1ELb0EEEJSG_NS5_IJNSR_ISE_SB_EENSR_INSA_ILi16EEESB_EEEEEfNS5_IJlSB_lEEEfS1L_NS1C_6fusion15FusionCallbacksIS1G_NS1M_17LinearCombinationIffffLNS_15FloatRoundStyleE2EEESG_S1K_JEEENS4_5SM1004TMEM4LOAD26SM100_TMEM_LOAD_32dp32b16xESY_NSZ_INS10_ILi2ELi4ELi3EEES13_NSR_INS5_IJNSA_ILi8EEES1I_EEENS5_IJS1I_SB_EEEEEEENS4_39AutoVectorizingCopyWithAssumedAlignmentILi128EEENS4_14SM90_TMA_STOREES21_S23_S23_EEEvvEEEEvNT_6ParamsE --------------------------
	.section	.nv.shared._ZN7cutlass13device_kernelINS_4gemm6kernel13GemmUniversalIN4cute5tupleIJiiiiEEENS1_10collective13CollectiveMmaINS1_35MainloopSm100TmaUmmaWarpSpecializedILi2ELi2ELi4ENS5_IJNS4_1CILi1EEESB_SB_EEEEENS5_IJNSA_ILi128EEENSA_ILi64EEESE_EEEfNS5_IJSB_llEEEfSH_NS4_8TiledMMAINS4_8MMA_AtomIJNS4_17SM100_MMA_TF32_SSINS_10tfloat32_tESL_fLi128ELi64ELNS4_4UMMA5MajorE1ELSN_1ELNSM_7ScaleInE0ELSO_0EEEEEENS4_6LayoutISC_NS5_IJNSA_ILi0EEESS_SS_EEEEENS5_IJNS4_10UnderscoreESV_SV_EEEEENS4_13SM90_TMA_LOADENS4_14ComposedLayoutINS4_7SwizzleILi2ELi5ELi2EEENS4_18smem_ptr_flag_bitsILi32EEENSR_INS5_IJNSA_ILi32EEENSA_ILi4EEEEEENS5_IJSB_S14_EEEEEEEvNS4_8identityESY_S19_vS1A_EENS_8epilogue10collective18CollectiveEpilogueINS1C_23Sm100TmaWarpSpecializedILi4ELi2ELi16ELb1ELb0EEEJSG_NS5_IJNSR_ISE_SB_EENSR_INSA_ILi16EEESB_EEEEEfNS5_IJlSB_lEEEfS1L_NS1C_6fusion15FusionCallbacksIS1G_NS1M_17LinearCombinationIffffLNS_15FloatRoundStyleE2EEESG_S1K_JEEENS4_5SM1004TMEM4LOAD26SM100_TMEM_LOAD_32dp32b16xESY_NSZ_INS10_ILi2ELi4ELi3EEES13_NSR_INS5_IJNSA_ILi8EEES1I_EEENS5_IJS1I_SB_EEEEEEENS4_39AutoVectorizingCopyWithAssumedAlignmentILi128EEENS4_14SM90_TMA_STOREES21_S23_S23_EEEvvEEEEvNT_6ParamsE,"aw",@nobits
	.sectionflags	@""
	.align	16
	.zero		1024


//--------------------- .nv.shared.reserved.0     --------------------------
	.section	.nv.shared.reserved.0,"aw",@nobits
	.weak		__nv_reservedSMEM_offset_0_alias
	.size		__nv_reservedSMEM_offset_0_alias, 0, 64
	.other		__nv_reservedSMEM_offset_0_alias,@"STO_CUDA_RESERVED_SHARED STV_DEFAULT"
__nv_reservedSMEM_offset_0_alias:
	.zero		0
.nv.shared.reserved.0:
	.zero		64
	.weak		__nv_reservedSMEM_tcgen05_partition
	.type		__nv_reservedSMEM_tcgen05_partition,@object
	.size		__nv_reservedSMEM_tcgen05_partition,(.L_0 - __nv_reservedSMEM_tcgen05_partition)
__nv_reservedSMEM_tcgen05_partition:
	.zero		32
.L_0:


//--------------------- .nv.global                --------------------------
	.section	.nv.global,"aw",@nobits
.nv.global:
	.type		_ZN40_INTERNAL_cca1200e_4_k_cu_ded23a5f_361564cute1_E,@object
	.size		_ZN40_INTERNAL_cca1200e_4_k_cu_ded23a5f_361564cute1_E,(_ZN40_INTERNAL_cca1200e_4_k_cu_ded23a5f_361564cuda3std3__45__cpo6cbeginE - _ZN40_INTERNAL_cca1200e_4_k_cu_ded23a5f_361564cute1_E)
_ZN40_INTERNAL_cca1200e_4_k_cu_ded23a5f_361564cute1_E:
	.zero		1
	.type		_ZN40_INTERNAL_cca1200e_4_k_cu_ded23a5f_361564cuda3std3__45__cpo6cbeginE,@object
	.size		_ZN40_INTERNAL_cca1200e_4_k_cu_ded23a5f_361564cuda3std3__45__cpo6cbeginE,(_ZN40_INTERNAL_cca1200e_4_k_cu_ded23a5f_361564cuda3std3__48in_placeE - _ZN40_INTERNAL_cca1200e_4_k_cu_ded23a5f_361564cuda3std3__45__cpo6cbeginE)
_ZN40_INTERNAL_cca1200e_4_k_cu_ded23a5f_361564cuda3std3__45__cpo6cbeginE:
	.zero		1
	.type		_ZN40_INTERNAL_cca1200e_4_k_cu_ded23a5f_361564cuda3std3__48in_placeE,@object
	.size		_ZN40_INTERNAL_cca1200e_4_k_cu_ded23a5f_361564cuda3std3__48in_placeE,(_ZN40_INTERNAL_cca1200e_4_k_cu_ded23a5f_361564cuda3std6ranges3__45__cpo9iter_moveE - _ZN40_INTERNAL_cca1200e_4_k_cu_ded23a5f_361564cuda3std3__48in_placeE)
_ZN40_INTERNAL_cca1200e_4_k_cu_ded23a5f_361564cuda3std3__48in_placeE:
	.zero		1
	.type		_ZN40_INTERNAL_cca1200e_4_k_cu_ded23a5f_361564cuda3std6ranges3__45__cpo9iter_moveE,@object
	.size		_ZN40_INTERNAL_cca1200e_4_k_cu_ded23a5f_361564cuda3std6ranges3__45__cpo9iter_moveE,(_ZN40_INTERNAL_cca1200e_4_k_cu_ded23a5f_361564cuda3std3__45__cpo5beginE - _ZN40_INTERNAL_cca1200e_4_k_cu_ded23a5f_361564cuda3std6ranges3__45__cpo9iter_moveE)
_ZN40_INTERNAL_cca1200e_4_k_cu_ded23a5f_361564cuda3std6ranges3__45__cpo9iter_moveE:
	.zero		1
	.type		_ZN40_INTERNAL_cca1200e_4_k_cu_ded23a5f_361564cuda3std3__45__cpo5beginE,@object
	.size		_ZN40_INTERNAL_cca1200e_4_k_cu_ded23a5f_361564cuda3std3__45__cpo5beginE,(_ZN40_INTERNAL_cca1200e_4_k_cu_ded23a5f_361564cuda3std3__442_GLOBAL__N__cca1200e_4_k_cu_ded23a5f_361566ignoreE - _ZN40_INTERNAL_cca1200e_4_k_cu_ded23a5f_361564cuda3std3__45__cpo5beginE)
_ZN40_INTERNAL_cca1200e_4_k_cu_ded23a5f_361564cuda3std3__45__cpo5beginE:
	.zero		1
	.type		_ZN40_INTERNAL_cca1200e_4_k_cu_ded23a5f_361564cuda3std3__442_GLOBAL__N__cca1200e_4_k_cu_ded23a5f_361566ignoreE,@object
	.size		_ZN40_INTERNAL_cca1200e_4_k_cu_ded23a5f_361564cuda3std3__442_GLOBAL__N__cca1200e_4_k_cu_ded23a5f_361566ignoreE,(_ZN40_INTERNAL_cca1200e_4_k_cu_ded23a5f_361564cute7productE - _ZN40_INTERNAL_cca1200e_4_k_cu_ded23a5f_361564cuda3std3__442_GLOBAL__N__cca1200e_4_k_cu_ded23a5f_361566ignoreE)
_ZN40_INTERNAL_cca1200e_4_k_cu_ded23a5f_361564cuda3std3__442_GLOBAL__N__cca1200e_4_k_cu_ded23a5f_361566ignoreE:
	.zero		1
	.type		_ZN40_INTERNAL_cca1200e_4_k_cu_ded23a5f_361564cute7productE,@object
	.size		_ZN40_INTERNAL_cca1200e_4_k_cu_ded23a5f_361564cute7productE,(_ZN40_INTERNAL_cca1200e_4_k_cu_ded23a5f_361564cuda3std3__45__cpo3endE - _ZN40_INTERNAL_cca1200e_4_k_cu_ded23a5f_361564cute7productE)
_ZN40_INTERNAL_cca1200e_4_k_cu_ded23a5f_361564cute7productE:
	.zero		1
	.type		_ZN40_INTERNAL_cca1200e_4_k_cu_ded23a5f_361564cuda3std3__45__cpo3endE,@object
	.size		_ZN40_INTERNAL_cca1200e_4_k_cu_ded23a5f_361564cuda3std3__45__cpo3endE,(_ZN40_INTERNAL_cca1200e_4_k_cu_ded23a5f_361564cuda3std3__419piecewise_constructE - _ZN40_INTERNAL_cca1200e_4_k_cu_ded23a5f_361564cuda3std3__45__cpo3endE)
_ZN40_INTERNAL_cca1200e_4_k_cu_ded23a5f_361564cuda3std3__45__cpo3endE:
	.zero		1
	.type		_ZN40_INTERNAL_cca1200e_4_k_cu_ded23a5f_361564cuda3std3__419piecewise_constructE,@object
	.size		_ZN40_INTERNAL_cca1200e_4_k_cu_ded23a5f_361564cuda3std3__419piecewise_constructE,(_ZN40_INTERNAL_cca1200e_4_k_cu_ded23a5f_361564cuda3std3__45__cpo4cendE - _ZN40_INTERNAL_cca1200e_4_k_cu_ded23a5f_361564cuda3std3__419piecewise_constructE)
_ZN40_INTERNAL_cca1200e_4_k_cu_ded23a5f_361564cuda3std3__419piecewise_constructE:
	.zero		1
	.type		_ZN40_INTERNAL_cca1200e_4_k_cu_ded23a5f_361564cuda3std3__45__cpo4cendE,@object
	.size		_ZN40_INTERNAL_cca1200e_4_k_cu_ded23a5f_361564cuda3std3__45__cpo4cendE,(_ZN40_INTERNAL_cca1200e_4_k_cu_ded23a5f_361564cuda3std6ranges3__45__cpo4swapE - _ZN40_INTERNAL_cca1200e_4_k_cu_ded23a5f_361564cuda3std3__45__cpo4cendE)
_ZN40_INTERNAL_cca1200e_4_k_cu_ded23a5f_361564cuda3std3__45__cpo4cendE:
	.zero		1
	.type		_ZN40_INTERNAL_cca1200e_4_k_cu_ded23a5f_361564cuda3std6ranges3__45__cpo4swapE,@object
	.size		_ZN40_INTERNAL_cca1200e_4_k_cu_ded23a5f_361564cuda3std6ranges3__45__cpo4swapE,(.L_10 - _ZN40_INTERNAL_cca1200e_4_k_cu_ded23a5f_361564cuda3std6ranges3__45__cpo4swapE)
_ZN40_INTERNAL_cca1200e_4_k_cu_ded23a5f_361564cuda3std6ranges3__45__cpo4swapE:
	.zero		1
.L_10:


//--------------------- .nv.constant0._ZN7cutlass13device_kernelINS_4gemm6kernel13GemmUniversalIN4cute5tupleIJiiiiEEENS1_10collective13CollectiveMmaINS1_35MainloopSm100TmaUmmaWarpSpecializedILi2ELi2ELi4ENS5_IJNS4_1CILi1EEESB_SB_EEEEENS5_IJNSA_ILi128EEENSA_ILi64EEESE_EEEfNS5_IJSB_llEEEfSH_NS4_8TiledMMAINS4_8MMA_AtomIJNS4_17SM100_MMA_TF32_SSINS_10tfloat32_tESL_fLi128ELi64ELNS4_4UMMA5MajorE1ELSN_1ELNSM_7ScaleInE0ELSO_0EEEEEENS4_6LayoutISC_NS5_IJNSA_ILi0EEESS_SS_EEEEENS5_IJNS4_10UnderscoreESV_SV_EEEEENS4_13SM90_TMA_LOADENS4_14ComposedLayoutINS4_7SwizzleILi2ELi5ELi2EEENS4_18smem_ptr_flag_bitsILi32EEENSR_INS5_IJNSA_ILi32EEENSA_ILi4EEEEEENS5_IJSB_S14_EEEEEEEvNS4_8identityESY_S19_vS1A_EENS_8epilogue10collective18CollectiveEpilogueINS1C_23Sm100TmaWarpSpecializedILi4ELi2ELi16ELb1ELb0EEEJSG_NS5_IJNSR_ISE_SB_EENSR_INSA_ILi16EEESB_EEEEEfNS5_IJlSB_lEEEfS1L_NS1C_6fusion15FusionCallbacksIS1G_NS1M_17LinearCombinationIffffLNS_15FloatRoundStyleE2EEESG_S1K_JEEENS4_5SM1004TMEM4LOAD26SM100_TMEM_LOAD_32dp32b16xESY_NSZ_INS10_ILi2ELi4ELi3EEES13_NSR_INS5_IJNSA_ILi8EEES1I_EEENS5_IJS1I_SB_EEEEEEENS4_39AutoVectorizingCopyWithAssumedAlignmentILi128EEENS4_14SM90_TMA_STOREES21_S23_S23_EEEvvEEEEvNT_6ParamsE --------------------------
	.section	.nv.constant0._ZN7cutlass13device_kernelINS_4gemm6kernel13GemmUniversalIN4cute5tupleIJiiiiEEENS1_10collective13CollectiveMmaINS1_35MainloopSm100TmaUmmaWarpSpecializedILi2ELi2ELi4ENS5_IJNS4_1CILi1EEESB_SB_EEEEENS5_IJNSA_ILi128EEENSA_ILi64EEESE_EEEfNS5_IJSB_llEEEfSH_NS4_8TiledMMAINS4_8MMA_AtomIJNS4_17SM100_MMA_TF32_SSINS_10tfloat32_tESL_fLi128ELi64ELNS4_4UMMA5MajorE1ELSN_1ELNSM_7ScaleInE0ELSO_0EEEEEENS4_6LayoutISC_NS5_IJNSA_ILi0EEESS_SS_EEEEENS5_IJNS4_10UnderscoreESV_SV_EEEEENS4_13SM90_TMA_LOADENS4_14ComposedLayoutINS4_7SwizzleILi2ELi5ELi2EEENS4_18smem_ptr_flag_bitsILi32EEENSR_INS5_IJNSA_ILi32EEENSA_ILi4EEEEEENS5_IJSB_S14_EEEEEEEvNS4_8identityESY_S19_vS1A_EENS_8epilogue10collective18CollectiveEpilogueINS1C_23Sm100TmaWarpSpecializedILi4ELi2ELi16ELb1ELb0EEEJSG_NS5_IJNSR_ISE_SB_EENSR_INSA_ILi16EEESB_EEEEEfNS5_IJlSB_lEEEfS1L_NS1C_6fusion15FusionCallbacksIS1G_NS1M_17LinearCombinationIffffLNS_15FloatRoundStyleE2EEESG_S1K_JEEENS4_5SM1004TMEM4LOAD26SM100_TMEM_LOAD_32dp32b16xESY_NSZ_INS10_ILi2ELi4ELi3EEES13_NSR_INS5_IJNSA_ILi8EEES1I_EEENS5_IJS1I_SB_EEEEEEENS4_39AutoVectorizingCopyWithAssumedAlignmentILi128EEENS4_14SM90_TMA_STOREES21_S23_S23_EEEvvEEEEvNT_6ParamsE,"a",@progbits
	.sectionflags	@""
	.align	4
.nv.constant0._ZN7cutlass13device_kernelINS_4gemm6kernel13GemmUniversalIN4cute5tupleIJiiiiEEENS1_10collective13CollectiveMmaINS1_35MainloopSm100TmaUmmaWarpSpecializedILi2ELi2ELi4ENS5_IJNS4_1CILi1EEESB_SB_EEEEENS5_IJNSA_ILi128EEENSA_ILi64EEESE_EEEfNS5_IJSB_llEEEfSH_NS4_8TiledMMAINS4_8MMA_AtomIJNS4_17SM100_MMA_TF32_SSINS_10tfloat32_tESL_fLi128ELi64ELNS4_4UMMA5MajorE1ELSN_1ELNSM_7ScaleInE0ELSO_0EEEEEENS4_6LayoutISC_NS5_IJNSA_ILi0EEESS_SS_EEEEENS5_IJNS4_10UnderscoreESV_SV_EEEEENS4_13SM90_TMA_LOADENS4_14ComposedLayoutINS4_7SwizzleILi2ELi5ELi2EEENS4_18smem_ptr_flag_bitsILi32EEENSR_INS5_IJNSA_ILi32EEENSA_ILi4EEEEEENS5_IJSB_S14_EEEEEEEvNS4_8identityESY_S19_vS1A_EENS_8epilogue10collective18CollectiveEpilogueINS1C_23Sm100TmaWarpSpecializedILi4ELi2ELi16ELb1ELb0EEEJSG_NS5_IJNSR_ISE_SB_EENSR_INSA_ILi16EEESB_EEEEEfNS5_IJlSB_lEEEfS1L_NS1C_6fusion15FusionCallbacksIS1G_NS1M_17LinearCombinationIffffLNS_15FloatRoundStyleE2EEESG_S1K_JEEENS4_5SM1004TMEM4LOAD26SM100_TMEM_LOAD_32dp32b16xESY_NSZ_INS10_ILi2ELi4ELi3EEES13_NSR_INS5_IJNSA_ILi8EEES1I_EEENS5_IJS1I_SB_EEEEEEENS4_39AutoVectorizingCopyWithAssumedAlignmentILi128EEENS4_14SM90_TMA_STOREES21_S23_S23_EEEvvEEEEvNT_6ParamsE:
	.zero		2944


//--------------------- SYMBOLS --------------------------

	.type		.nv.reservedSmem.offset0,@object
	.size		.nv.reservedSmem.offset0,0x4
	.type		.nv.reservedSmem.cap,@object
	.size		.nv.reservedSmem.cap,0x4
	.type		__assertfail,@function
